	.target	sm_90a

	.elftype	@"ET_EXEC"


//--------------------- .note.nv.tkinfo           --------------------------
	.section	.note.nv.tkinfo,"",@"SHT_NOTE"
	.sectionflags	@"SHF_NOTE_NV_TKINFO"
	.tkinfo
        /*0018*/ 	.word	0x00000002
        /*0030*/ 	.string	""
        /*0030*/ 	.string	"ptxas"
        /*0030*/ 	.string	"Cuda compilation tools, release 13.0, V13.0.88"
        /*0030*/ 	.string	"Build cuda_13.0.r13.0/compiler.36424714_0"
        /*0030*/ 	.string	"-v  -suppress-debug-info  -lineinfo  -arch sm_90a "



//--------------------- .note.nv.cuinfo           --------------------------
	.section	.note.nv.cuinfo,"",@"SHT_NOTE"
	.sectionflags	@"SHF_NOTE_NV_CUINFO"
        /*0018*/ 	.short	0x0002
        /*001a*/ 	.short	0x005a
        /*001c*/ 	.short	0x0082
	.zero		2


//--------------------- .nv.info                  --------------------------
	.section	.nv.info,"",@"SHT_CUDA_INFO"
	.align	4


	//----- nvinfo : EIATTR_REGCOUNT
	.align		4
        /*0000*/ 	.byte	0x04, 0x2f
        /*0002*/ 	.short	(.L_1 - .L_0)
	.align		4
.L_0:
        /*0004*/ 	.word	index@(gluon_wgmma)
        /*0008*/ 	.word	0x0000005a


	//----- nvinfo : EIATTR_FRAME_SIZE
	.align		4
.L_1:
        /*000c*/ 	.byte	0x04, 0x11
        /*000e*/ 	.short	(.L_3 - .L_2)
	.align		4
.L_2:
        /*0010*/ 	.word	index@(gluon_wgmma)
        /*0014*/ 	.word	0x00000000


	//----- nvinfo : EIATTR_MIN_STACK_SIZE
	.align		4
.L_3:
        /*0018*/ 	.byte	0x04, 0x12
        /*001a*/ 	.short	(.L_5 - .L_4)
	.align		4
.L_4:
        /*001c*/ 	.word	index@(gluon_wgmma)
        /*0020*/ 	.word	0x00000000
.L_5:


//--------------------- .nv.compat                --------------------------
	.section	.nv.compat,"",@"SHT_CUDA_COMPAT_INFO"
	.align	4
        /*0000*/ 	.byte	0x02, 0x09, 0x01, 0x00, 0x02, 0x02, 0x04, 0x00, 0x02, 0x05, 0x05, 0x00, 0x03, 0x07, 0x01, 0x01
        /*0010*/ 	.byte	0x02, 0x03, 0x03, 0x00, 0x02, 0x06, 0x01, 0x00, 0x04, 0x0b, 0x08, 0x00, 0x00, 0x00, 0x00, 0x00
        /*0020*/ 	.byte	0x00, 0x00, 0x00, 0x00


//--------------------- .nv.info.gluon_wgmma      --------------------------
	.section	.nv.info.gluon_wgmma,"",@"SHT_CUDA_INFO"
	.sectionflags	@""
	.align	4


	//----- nvinfo : EIATTR_CUDA_API_VERSION
	.align		4
        /*0000*/ 	.byte	0x04, 0x37
        /*0002*/ 	.short	(.L_7 - .L_6)
.L_6:
        /*0004*/ 	.word	0x00000082


	//----- nvinfo : EIATTR_KPARAM_INFO
	.align		4
.L_7:
        /*0008*/ 	.byte	0x04, 0x17
        /*000a*/ 	.short	(.L_9 - .L_8)
.L_8:
        /*000c*/ 	.word	0x00000000
        /*0010*/ 	.short	0x000a
        /*0012*/ 	.short	0x0048
        /*0014*/ 	.byte	0x00, 0xf4, 0x21, 0x00


	//----- nvinfo : EIATTR_KPARAM_INFO
	.align		4
.L_9:
        /*0018*/ 	.byte	0x04, 0x17
        /*001a*/ 	.short	(.L_11 - .L_10)
.L_10:
        /*001c*/ 	.word	0x00000000
        /*0020*/ 	.short	0x0009
        /*0022*/ 	.short	0x0040
        /*0024*/ 	.byte	0x00, 0xf4, 0x21, 0x00


	//----- nvinfo : EIATTR_KPARAM_INFO
	.align		4
.L_11:
        /*0028*/ 	.byte	0x04, 0x17
        /*002a*/ 	.short	(.L_13 - .L_12)
.L_12:
        /*002c*/ 	.word	0x00000000
        /*0030*/ 	.short	0x0008
        /*0032*/ 	.short	0x0038
        /*0034*/ 	.byte	0x00, 0xf0, 0x21, 0x00


	//----- nvinfo : EIATTR_KPARAM_INFO
	.align		4
.L_13:
        /*0038*/ 	.byte	0x04, 0x17
        /*003a*/ 	.short	(.L_15 - .L_14)
.L_14:
        /*003c*/ 	.word	0x00000000
        /*0040*/ 	.short	0x0007
        /*0042*/ 	.short	0x0030
        /*0044*/ 	.byte	0x00, 0xf0, 0x21, 0x00


	//----- nvinfo : EIATTR_KPARAM_INFO
	.align		4
.L_15:
        /*0048*/ 	.byte	0x04, 0x17
        /*004a*/ 	.short	(.L_17 - .L_16)
.L_16:
        /*004c*/ 	.word	0x00000000
        /*0050*/ 	.short	0x0006
        /*0052*/ 	.short	0x0028
        /*0054*/ 	.byte	0x00, 0xf0, 0x21, 0x00


	//----- nvinfo : EIATTR_KPARAM_INFO
	.align		4
.L_17:
        /*0058*/ 	.byte	0x04, 0x17
        /*005a*/ 	.short	(.L_19 - .L_18)
.L_18:
        /*005c*/ 	.word	0x00000000
        /*0060*/ 	.short	0x0005
        /*0062*/ 	.short	0x0020
        /*0064*/ 	.byte	0x00, 0xf0, 0x11, 0x00


	//----- nvinfo : EIATTR_KPARAM_INFO
	.align		4
.L_19:
        /*0068*/ 	.byte	0x04, 0x17
        /*006a*/ 	.short	(.L_21 - .L_20)
.L_20:
        /*006c*/ 	.word	0x00000000
        /*0070*/ 	.short	0x0004
        /*0072*/ 	.short	0x001c
        /*0074*/ 	.byte	0x00, 0xf0, 0x11, 0x00


	//----- nvinfo : EIATTR_KPARAM_INFO
	.align		4
.L_21:
        /*0078*/ 	.byte	0x04, 0x17
        /*007a*/ 	.short	(.L_23 - .L_22)
.L_22:
        /*007c*/ 	.word	0x00000000
        /*0080*/ 	.short	0x0003
        /*0082*/ 	.short	0x0018
        /*0084*/ 	.byte	0x00, 0xf0, 0x11, 0x00


	//----- nvinfo : EIATTR_KPARAM_INFO
	.align		4
.L_23:
        /*0088*/ 	.byte	0x04, 0x17
        /*008a*/ 	.short	(.L_25 - .L_24)
.L_24:
        /*008c*/ 	.word	0x00000000
        /*0090*/ 	.short	0x0002
        /*0092*/ 	.short	0x0010
        /*0094*/ 	.byte	0x00, 0xf4, 0x21, 0x00


	//----- nvinfo : EIATTR_KPARAM_INFO
	.align		4
.L_25:
        /*0098*/ 	.byte	0x04, 0x17
        /*009a*/ 	.short	(.L_27 - .L_26)
.L_26:
        /*009c*/ 	.word	0x00000000
        /*00a0*/ 	.short	0x0001
        /*00a2*/ 	.short	0x0008
        /*00a4*/ 	.byte	0x00, 0xf4, 0x21, 0x00


	//----- nvinfo : EIATTR_KPARAM_INFO
	.align		4
.L_27:
        /*00a8*/ 	.byte	0x04, 0x17
        /*00aa*/ 	.short	(.L_29 - .L_28)
.L_28:
        /*00ac*/ 	.word	0x00000000
        /*00b0*/ 	.short	0x0000
        /*00b2*/ 	.short	0x0000
        /*00b4*/ 	.byte	0x00, 0xf4, 0x21, 0x00


	//----- nvinfo : EIATTR_SPARSE_MMA_MASK
	.align		4
.L_29:
        /*00b8*/ 	.byte	0x03, 0x50
        /*00ba*/ 	.short	0x0000


	//----- nvinfo : EIATTR_MAXREG_COUNT
	.align		4
        /*00bc*/ 	.byte	0x03, 0x1b
        /*00be*/ 	.short	0x00ff


	//----- nvinfo : EIATTR_NUM_BARRIERS
	.align		4
        /*00c0*/ 	.byte	0x02, 0x4c
        /*00c2*/ 	.byte	0x01
	.zero		1


	//----- nvinfo : EIATTR_MERCURY_ISA_VERSION
	.align		4
        /*00c4*/ 	.byte	0x03, 0x5f
        /*00c6*/ 	.short	0x0101


	//----- nvinfo : EIATTR_INT_WARP_WIDE_INSTR_OFFSETS
	.align		4
        /*00c8*/ 	.byte	0x04, 0x31
        /*00ca*/ 	.short	(.L_31 - .L_30)


	//   ....[0]....
.L_30:
        /*00cc*/ 	.word	0x00001270


	//   ....[1]....
        /*00d0*/ 	.word	0x00001290


	//   ....[2]....
        /*00d4*/ 	.word	0x000012a0


	//   ....[3]....
        /*00d8*/ 	.word	0x000012b0


	//   ....[4]....
        /*00dc*/ 	.word	0x000013c0


	//   ....[5]....
        /*00e0*/ 	.word	0x000018d0


	//   ....[6]....
        /*00e4*/ 	.word	0x000018e0


	//   ....[7]....
        /*00e8*/ 	.word	0x00001950


	//   ....[8]....
        /*00ec*/ 	.word	0x00001960


	//   ....[9]....
        /*00f0*/ 	.word	0x00001d70


	//   ....[10]....
        /*00f4*/ 	.word	0x00001d90


	//----- nvinfo : EIATTR_COOP_GROUP_MASK_REGIDS
	.align		4
.L_31:
        /*00f8*/ 	.byte	0x04, 0x29
        /*00fa*/ 	.short	(.L_33 - .L_32)


	//   ....[0]....
.L_32:
        /*00fc*/ 	.word	0xffffffff


	//   ....[1]....
        /*0100*/ 	.word	0xffffffff


	//   ....[2]....
        /*0104*/ 	.word	0xffffffff


	//----- nvinfo : EIATTR_COOP_GROUP_INSTR_OFFSETS
	.align		4
.L_33:
        /*0108*/ 	.byte	0x04, 0x28
        /*010a*/ 	.short	(.L_35 - .L_34)


	//   ....[0]....
.L_34:
        /*010c*/ 	.word	0x00000140


	//   ....[1]....
        /*0110*/ 	.word	0x000006e0


	//   ....[2]....
        /*0114*/ 	.word	0x00000cb0


	//----- nvinfo : EIATTR_MBARRIER_INSTR_OFFSETS
	.align		4
.L_35:
        /*0118*/ 	.byte	0x04, 0x39
        /*011a*/ 	.short	(.L_37 - .L_36)


	//   ....[0]....
.L_36:
        /*011c*/ 	.word	0x00001420
        /*0120*/ 	.word	0x000000ff
        /*0124*/ 	.word	0x0000a000
        /*0128*/ 	.short	0x0100
        /*012a*/ 	.byte	0x06
	.zero		1


	//   ....[1]....
        /*012c*/ 	.word	0x00001590
        /*0130*/ 	.word	0x000000ff
        /*0134*/ 	.word	0x0000a008
        /*0138*/ 	.short	0x0100
        /*013a*/ 	.byte	0x06
	.zero		1


	//   ....[2]....
        /*013c*/ 	.word	0x000015b0
        /*0140*/ 	.word	0x000000ff
        /*0144*/ 	.word	0x0000a010
        /*0148*/ 	.short	0x0100
        /*014a*/ 	.byte	0x06
	.zero		1


	//   ....[3]....
        /*014c*/ 	.word	0x000015e0
        /*0150*/ 	.word	0x000000ff
        /*0154*/ 	.word	0x0000a018
        /*0158*/ 	.short	0x0100
        /*015a*/ 	.byte	0x06
	.zero		1


	//   ....[4]....
        /*015c*/ 	.word	0x00001a10
        /*0160*/ 	.word	0x000000ff
        /*0164*/ 	.word	0x0000a000
        /*0168*/ 	.short	0x010a
        /*016a*/ 	.byte	0x1c
	.zero		1


	//   ....[5]....
        /*016c*/ 	.word	0x00001ce0
        /*0170*/ 	.word	0x000000ff
        /*0174*/ 	.word	0x0000a000
        /*0178*/ 	.short	0x0108
        /*017a*/ 	.byte	0x06
	.zero		1


	//   ....[6]....
        /*017c*/ 	.word	0x00001e00
        /*0180*/ 	.word	0x000000ff
        /*0184*/ 	.word	0x0000a008
        /*0188*/ 	.short	0x0108
        /*018a*/ 	.byte	0x06
	.zero		1


	//   ....[7]....
        /*018c*/ 	.word	0x00001ee0
        /*0190*/ 	.word	0x000000ff
        /*0194*/ 	.word	0x0000a010
        /*0198*/ 	.short	0x0108
        /*019a*/ 	.byte	0x06
	.zero		1


	//   ....[8]....
        /*019c*/ 	.word	0x00001f50
        /*01a0*/ 	.word	0x000000ff
        /*01a4*/ 	.word	0x0000a018
        /*01a8*/ 	.short	0x0108
        /*01aa*/ 	.byte	0x06
	.zero		1


	//   ....[9]....
        /*01ac*/ 	.word	0x00002210
        /*01b0*/ 	.word	0x000000ff
        /*01b4*/ 	.word	0x0000a000
        /*01b8*/ 	.short	0x010a
        /*01ba*/ 	.byte	0x1c
	.zero		1


	//----- nvinfo : EIATTR_NUM_MBARRIERS
	.align		4
.L_37:
        /*01bc*/ 	.byte	0x03, 0x38
        /*01be*/ 	.short	0x0004


	//----- nvinfo : EIATTR_EXIT_INSTR_OFFSETS
	.align		4
        /*01c0*/ 	.byte	0x04, 0x1c
        /*01c2*/ 	.short	(.L_39 - .L_38)


	//   ....[0]....
.L_38:
        /*01c4*/ 	.word	0x00002200


	//----- nvinfo : EIATTR_REQNTID
	.align		4
.L_39:
        /*01c8*/ 	.byte	0x04, 0x10
        /*01ca*/ 	.short	(.L_41 - .L_40)
.L_40:
        /*01cc*/ 	.word	0x00000100
        /*01d0*/ 	.word	0x00000001
        /*01d4*/ 	.word	0x00000001


	//----- nvinfo : EIATTR_CRS_STACK_SIZE
	.align		4
.L_41:
        /*01d8*/ 	.byte	0x04, 0x1e
        /*01da*/ 	.short	(.L_43 - .L_42)
.L_42:
        /*01dc*/ 	.word	0x00000000


	//----- nvinfo : EIATTR_CBANK_PARAM_SIZE
	.align		4
.L_43:
        /*01e0*/ 	.byte	0x03, 0x19
        /*01e2*/ 	.short	0x0050


	//----- nvinfo : EIATTR_PARAM_CBANK
	.align		4
        /*01e4*/ 	.byte	0x04, 0x0a
        /*01e6*/ 	.short	(.L_45 - .L_44)
	.align		4
.L_44:
        /*01e8*/ 	.word	index@(.nv.constant0.gluon_wgmma)
        /*01ec*/ 	.short	0x0210
        /*01ee*/ 	.short	0x0050


	//----- nvinfo : EIATTR_SW_WAR
	.align		4
.L_45:
        /*01f0*/ 	.byte	0x04, 0x36
        /*01f2*/ 	.short	(.L_47 - .L_46)
.L_46:
        /*01f4*/ 	.word	0x00000008
.L_47:


//--------------------- .nv.callgraph             --------------------------
	.section	.nv.callgraph,"",@"SHT_CUDA_CALLGRAPH"
	.align	4
	.sectionentsize	8
	.align		4
        /*0000*/ 	.word	0x00000000
	.align		4
        /*0004*/ 	.word	0xffffffff
	.align		4
        /*0008*/ 	.word	0x00000000
	.align		4
        /*000c*/ 	.word	0xfffffffe
	.align		4
        /*0010*/ 	.word	0x00000000
	.align		4
        /*0014*/ 	.word	0xfffffffd
	.align		4
        /*0018*/ 	.word	0x00000000
	.align		4
        /*001c*/ 	.word	0xfffffffc


//--------------------- .text.gluon_wgmma         --------------------------
	.section	.text.gluon_wgmma,"ax",@progbits
	.align	128
        .global         gluon_wgmma
        .type           gluon_wgmma,@function
        .size           gluon_wgmma,(.L_x_53 - gluon_wgmma)
        .other          gluon_wgmma,@"STO_CUDA_ENTRY STV_DEFAULT"
gluon_wgmma:
.text.gluon_wgmma:
[----:B------:R-:W-:Y:S01]  /*0000*/  LDC R1, c[0x0][0x28] ;  /* 0x00000a00ff017b82 */ /* 0x000fe20000000800 */
[----:B------:R-:W1:Y:S07]  /*0010*/  S2R R0, SR_TID.X ;  /* 0x0000000000007919 */ /* 0x000e6e0000002100 */
[----:B------:R-:W2:Y:S01]  /*0020*/  S2UR UR4, SR_CgaCtaId ;  /* 0x00000000000479c3 */ /* 0x000ea20000008800 */
[----:B------:R-:W-:Y:S01]  /*0030*/  UMOV UR6, 0x400 ;  /* 0x0000040000067882 */ /* 0x000fe20000000000 */
[----:B------:R-:W-:Y:S01]  /*0040*/  ULDC UR7, c[0x0][0xc] ;  /* 0x0000030000077ab9 */ /* 0x000fe20000000800 */
[----:B------:R-:W-:Y:S01]  /*0050*/  ULDC.64 UR24, c[0x0][0x250] ;  /* 0x0000940000187ab9 */ /* 0x000fe20000000a00 */
[----:B------:R-:W-:Y:S04]  /*0060*/  BSSY B0, `(.L_x_0) ;  /* 0x000001e000007945 */ /* 0x000fe80003800000 */
[----:B------:R-:W3:Y:S08]  /*0070*/  LDC R12, c[0x0][0x230] ;  /* 0x00008c00ff0c7b82 */ /* 0x000ef00000000800 */
[----:B------:R-:W-:Y:S08]  /*0080*/  S2UR UR27, SR_CTAID.Y ;  /* 0x00000000001b79c3 */ /* 0x000ff00000002600 */
[----:B------:R-:W4:Y:S01]  /*0090*/  S2UR UR5, SR_CTAID.Z ;  /* 0x00000000000579c3 */ /* 0x000f220000002700 */
[----:B--2---:R-:W-:-:S03]  /*00a0*/  ULEA UR6, UR4, UR6, 0x18 ;  /* 0x0000000604067291 */ /* 0x004fc6000f8ec03f */
[----:B------:R-:W-:Y:S01]  /*00b0*/  ULDC UR4, c[0x0][0x10] ;  /* 0x0000040000047ab9 */ /* 0x000fe20000000800 */
[----:B-1----:R-:W-:-:S03]  /*00c0*/  LOP3.LUT R7, R0, 0xff, RZ, 0xc0, !PT ;  /* 0x000000ff00077812 */ /* 0x002fc600078ec0ff */
[----:B------:R-:W1:Y:S01]  /*00d0*/  S2UR UR26, SR_CTAID.X ;  /* 0x00000000001a79c3 */ /* 0x000e620000002500 */
[----:B---3--:R-:W-:Y:S01]  /*00e0*/  VIADD R5, R12, 0xffffffff ;  /* 0xffffffff0c057836 */ /* 0x008fe20000000000 */
[C---:B------:R-:W-:Y:S02]  /*00f0*/  ISETP.GE.U32.AND P0, PT, R7.reuse, 0x20, PT ;  /* 0x000000200700780c */ /* 0x040fe40003f06070 */
[C---:B------:R-:W-:Y:S02]  /*0100*/  ISETP.NE.U32.AND P2, PT, R7.reuse, RZ, PT ;  /* 0x000000ff0700720c */ /* 0x040fe40003f45070 */
[----:B------:R-:W-:Y:S02]  /*0110*/  LEA R4, R7, UR6, 0x2 ;  /* 0x0000000607047c11 */ /* 0x000fe4000f8e10ff */
[----:B------:R-:W2:Y:S07]  /*0120*/  LDC R6, c[0x0][0x228] ;  /* 0x00008a00ff067b82 */ /* 0x000eae0000000800 */
[----:B------:R3:W-:Y:S01]  /*0130*/  @!P0 STS [R4], RZ ;  /* 0x000000ff04008388 */ /* 0x0007e20000000800 */
[----:B------:R-:W-:-:S03]  /*0140*/  NOP ;  /* 0x0000000000007918 */ /* 0x000fc60000000000 */
[----:B------:R3:W-:Y:S01]  /*0150*/  @!P2 STS [UR6+0x20], R5 ;  /* 0x00002005ff00a988 */ /* 0x0007e20008000806 */
[----:B----4-:R-:W-:-:S04]  /*0160*/  UIMAD UR4, UR5, UR4, UR27 ;  /* 0x00000004050472a4 */ /* 0x010fc8000f8e021b */
[----:B-1----:R-:W-:-:S04]  /*0170*/  UIMAD UR4, UR4, UR7, UR26 ;  /* 0x00000007040472a4 */ /* 0x002fc8000f8e021a */
[----:B------:R-:W-:Y:S01]  /*0180*/  UIMAD UR5, UR4, 0x180, URZ ;  /* 0x00000180040578a4 */ /* 0x000fe2000f8e023f */
[----:B--2---:R-:W-:Y:S02]  /*0190*/  VIADD R6, R6, 0xffffffff ;  /* 0xffffffff06067836 */ /* 0x004fe40000000000 */
[----:B------:R-:W-:Y:S01]  /*01a0*/  UMOV UR4, URZ ;  /* 0x0000003f00047c82 */ /* 0x000fe20008000000 */
[----:B------:R-:W-:-:S04]  /*01b0*/  UIADD3 UR20, UP0, UR5, UR24, URZ ;  /* 0x0000001805147290 */ /* 0x000fc8000ff1e03f */
[----:B------:R-:W-:Y:S01]  /*01c0*/  ULEA.HI.X.SX32 UR21, UR5, UR25, 0x1, UP0 ;  /* 0x0000001905157291 */ /* 0x000fe200080f0e3f */
[----:B---3--:R-:W-:Y:S11]  /*01d0*/  @P2 BRA `(.L_x_1) ;  /* 0x0000000000182947 */ /* 0x008ff60003800000 */
[----:B------:R-:W1:Y:S01]  /*01e0*/  LDS R2, [UR6+0x8] ;  /* 0x00000806ff027984 */ /* 0x000e620008000800 */
[----:B------:R-:W2:Y:S01]  /*01f0*/  LDC.64 R8, c[0x0][0x210] ;  /* 0x00008400ff087b82 */ /* 0x000ea20000000a00 */
[----:B------:R-:W-:Y:S02]  /*0200*/  IMAD.MOV.U32 R3, RZ, RZ, 0x70 ;  /* 0x00000070ff037424 */ /* 0x000fe400078e00ff */
[----:B--2---:R2:W-:Y:S03]  /*0210*/  STS.64 [UR6], R8 ;  /* 0x00000008ff007988 */ /* 0x0045e60008000a06 */
[----:B-1----:R-:W-:-:S05]  /*0220*/  LOP3.LUT R2, R2, 0x10, R3, 0xd8, !PT ;  /* 0x0000001002027812 */ /* 0x002fca00078ed803 */
[----:B------:R2:W-:Y:S02]  /*0230*/  STS [UR6+0x8], R2 ;  /* 0x00000802ff007988 */ /* 0x0005e40008000806 */
.L_x_1:
[----:B------:R-:W-:Y:S05]  /*0240*/  BSYNC B0 ;  /* 0x0000000000007941 */ /* 0x000fea0003800000 */
.L_x_0:
[----:B------:R-:W-:Y:S04]  /*0250*/  BSSY B0, `(.L_x_2) ;  /* 0x000000a000007945 */ /* 0x000fe80003800000 */
[----:B------:R-:W-:Y:S05]  /*0260*/  @P2 BRA `(.L_x_3) ;  /* 0x0000000000202947 */ /* 0x000fea0003800000 */
[----:B--2---:R-:W1:Y:S01]  /*0270*/  LDS R2, [UR6+0x34] ;  /* 0x00003406ff027984 */ /* 0x004e620008000800 */
[----:B------:R-:W-:Y:S02]  /*0280*/  IMAD.MOV.U32 R3, RZ, RZ, 0x1f000000 ;  /* 0x1f000000ff037424 */ /* 0x000fe400078e00ff */
[----:B------:R-:W-:Y:S01]  /*0290*/  @!P2 IMAD.MOV.U32 R8, RZ, RZ, 0x3f ;  /* 0x0000003fff08a424 */ /* 0x000fe200078e00ff */
[----:B------:R-:W2:Y:S02]  /*02a0*/  @!P2 LDS R9, [UR6+0x38] ;  /* 0x00003806ff09a984 */ /* 0x000ea40008000800 */
[----:B-1----:R-:W-:Y:S02]  /*02b0*/  LOP3.LUT R2, R2, 0xff000000, R3, 0xb8, !PT ;  /* 0xff00000002027812 */ /* 0x002fe400078eb803 */
[----:B--2---:R-:W-:-:S03]  /*02c0*/  @!P2 LOP3.LUT R3, R9, 0xff, R8, 0xb8, !PT ;  /* 0x000000ff0903a812 */ /* 0x004fc600078eb808 */
[----:B------:R1:W-:Y:S04]  /*02d0*/  STS [UR6+0x34], R2 ;  /* 0x00003402ff007988 */ /* 0x0003e80008000806 */
[----:B------:R1:W-:Y:S02]  /*02e0*/  @!P2 STS [UR6+0x38], R3 ;  /* 0x00003803ff00a988 */ /* 0x0003e40008000806 */
.L_x_3:
[----:B------:R-:W-:Y:S05]  /*02f0*/  BSYNC B0 ;  /* 0x0000000000007941 */ /* 0x000fea0003800000 */
.L_x_2:
[----:B------:R-:W-:Y:S04]  /*0300*/  BSSY B0, `(.L_x_4) ;  /* 0x000000a000007945 */ /* 0x000fe80003800000 */
[----:B------:R-:W-:Y:S05]  /*0310*/  @P2 BRA `(.L_x_5) ;  /* 0x0000000000202947 */ /* 0x000fea0003800000 */
[----:B-12---:R-:W1:Y:S01]  /*0320*/  LDS R2, [UR6+0x1c] ;  /* 0x00001c06ff027984 */ /* 0x006e620008000800 */
[----:B------:R-:W2:Y:S03]  /*0330*/  LDC.64 R10, c[0x0][0x238] ;  /* 0x00008e00ff0a7b82 */ /* 0x000ea60000000a00 */
[----:B------:R3:W-:Y:S01]  /*0340*/  STS [UR6+0x24], R6 ;  /* 0x00002406ff007988 */ /* 0x0007e20008000806 */
[--C-:B--2---:R-:W-:Y:S02]  /*0350*/  SHF.R.U32.HI R9, RZ, 0x4, R11.reuse ;  /* 0x00000004ff097819 */ /* 0x104fe4000001160b */
[----:B------:R-:W-:-:S05]  /*0360*/  SHF.R.U64 R3, R10, 0x4, R11 ;  /* 0x000000040a037819 */ /* 0x000fca000000120b */
[----:B------:R3:W-:Y:S01]  /*0370*/  STS [UR6+0xc], R3 ;  /* 0x00000c03ff007988 */ /* 0x0007e20008000806 */
[----:B-1----:R-:W-:-:S05]  /*0380*/  LOP3.LUT R2, R2, 0xf, R9, 0xb8, !PT ;  /* 0x0000000f02027812 */ /* 0x002fca00078eb809 */
[----:B------:R3:W-:Y:S02]  /*0390*/  STS [UR6+0x1c], R2 ;  /* 0x00001c02ff007988 */ /* 0x0007e40008000806 */
.L_x_5:
[----:B------:R-:W-:Y:S05]  /*03a0*/  BSYNC B0 ;  /* 0x0000000000007941 */ /* 0x000fea0003800000 */
.L_x_4:
[----:B------:R-:W-:Y:S04]  /*03b0*/  BSSY B1, `(.L_x_6) ;  /* 0x000001d000017945 */ /* 0x000fe80003800000 */
[----:B------:R-:W-:Y:S04]  /*03c0*/  BSSY B0, `(.L_x_7) ;  /* 0x0000018000007945 */ /* 0x000fe80003800000 */
[----:B------:R-:W-:Y:S05]  /*03d0*/  @P2 BRA `(.L_x_8) ;  /* 0x00000000001c2947 */ /* 0x000fea0003800000 */
[----:B-123--:R-:W1:Y:S02]  /*03e0*/  LDS R2, [UR6+0x34] ;  /* 0x00003406ff027984 */ /* 0x00ee640008000800 */
[----:B-1----:R-:W-:-:S05]  /*03f0*/  LOP3.LUT R2, R2, 0x7, RZ, 0xb8, !PT ;  /* 0x0000000702027812 */ /* 0x002fca00078eb8ff */
[----:B------:R1:W-:Y:S01]  /*0400*/  STS [UR6+0x34], R2 ;  /* 0x00003402ff007988 */ /* 0x0003e20008000806 */
[----:B------:R-:W-:Y:S05]  /*0410*/  @P2 BRA `(.L_x_9) ;  /* 0x00000000001c2947 */ /* 0x000fea0003800000 */
[----:B-1----:R-:W1:Y:S02]  /*0420*/  LDS R2, [UR6+0x34] ;  /* 0x00003406ff027984 */ /* 0x002e640008000800 */
[----:B-1----:R-:W-:-:S05]  /*0430*/  LOP3.LUT R2, R2, 0x38, RZ, 0xb8, !PT ;  /* 0x0000003802027812 */ /* 0x002fca00078eb8ff */
[----:B------:R4:W-:Y:S02]  /*0440*/  STS [UR6+0x34], R2 ;  /* 0x00003402ff007988 */ /* 0x0009e40008000806 */
.L_x_8:
[----:B------:R-:W-:Y:S05]  /*0450*/  @P2 BRA `(.L_x_10) ;  /* 0x00000000001c2947 */ /* 0x000fea0003800000 */
[----:B-1234-:R-:W1:Y:S02]  /*0460*/  LDS R2, [UR6+0x8] ;  /* 0x00000806ff027984 */ /* 0x01ee640008000800 */
[----:B-1----:R-:W-:-:S05]  /*0470*/  LOP3.LUT R2, R2, 0x780, RZ, 0xb8, !PT ;  /* 0x0000078002027812 */ /* 0x002fca00078eb8ff */
[----:B------:R2:W-:Y:S02]  /*0480*/  STS [UR6+0x8], R2 ;  /* 0x00000802ff007988 */ /* 0x0005e40008000806 */
.L_x_9:
[----:B------:R-:W-:Y:S05]  /*0490*/  @P2 BRA `(.L_x_11) ;  /* 0x0000000000282947 */ /* 0x000fea0003800000 */
[----:B-12---:R-:W1:Y:S02]  /*04a0*/  LDS R2, [UR6+0x8] ;  /* 0x00000806ff027984 */ /* 0x006e640008000800 */
[----:B-1----:R-:W-:-:S05]  /*04b0*/  LOP3.LUT R2, R2, 0x1800, RZ, 0xb8, !PT ;  /* 0x0000180002027812 */ /* 0x002fca00078eb8ff */
[----:B------:R5:W-:Y:S02]  /*04c0*/  STS [UR6+0x8], R2 ;  /* 0x00000802ff007988 */ /* 0x000be40008000806 */
.L_x_10:
[----:B------:R-:W-:Y:S05]  /*04d0*/  @P2 BREAK B0 ;  /* 0x0000000000002942 */ /* 0x000fea0003800000 */
[----:B------:R-:W-:Y:S05]  /*04e0*/  @P2 BRA `(.L_x_12) ;  /* 0x0000000000242947 */ /* 0x000fea0003800000 */
[----:B-1-3--:R-:W1:Y:S01]  /*04f0*/  LDS R3, [UR6+0x8] ;  /* 0x00000806ff037984 */ /* 0x00ae620008000800 */
[----:B--2-45:R-:W-:-:S05]  /*0500*/  IMAD.MOV.U32 R2, RZ, RZ, 0x6000 ;  /* 0x00006000ff027424 */ /* 0x034fca00078e00ff */
[----:B-1----:R-:W-:-:S04]  /*0510*/  LOP3.LUT R2, R3, 0x2000, R2, 0xd8, !PT ;  /* 0x0000200003027812 */ /* 0x002fc800078ed802 */
[----:B------:R-:W-:-:S05]  /*0520*/  LOP3.LUT R2, R2, 0x400000, RZ, 0xb8, !PT ;  /* 0x0040000002027812 */ /* 0x000fca00078eb8ff */
[----:B------:R3:W-:Y:S02]  /*0530*/  STS [UR6+0x8], R2 ;  /* 0x00000802ff007988 */ /* 0x0007e40008000806 */
.L_x_11:
[----:B------:R-:W-:Y:S05]  /*0540*/  BSYNC B0 ;  /* 0x0000000000007941 */ /* 0x000fea0003800000 */
.L_x_7:
[----:B-123--:R-:W1:Y:S02]  /*0550*/  @!P2 LDS R2, [UR6+0x8] ;  /* 0x00000806ff02a984 */ /* 0x00ee640008000800 */
[----:B-1----:R-:W-:-:S05]  /*0560*/  @!P2 LOP3.LUT R2, R2, 0x8000, RZ, 0xb8, !PT ;  /* 0x000080000202a812 */ /* 0x002fca00078eb8ff */
[----:B------:R1:W-:Y:S02]  /*0570*/  @!P2 STS [UR6+0x8], R2 ;  /* 0x00000802ff00a988 */ /* 0x0003e40008000806 */
.L_x_12:
[----:B------:R-:W-:Y:S05]  /*0580*/  BSYNC B1 ;  /* 0x0000000000017941 */ /* 0x000fea0003800000 */
.L_x_6:
[----:B------:R-:W-:Y:S05]  /*0590*/  WARPSYNC.ALL ;  /* 0x0000000000007948 */ /* 0x000fea0003800000 */
[----:B------:R-:W-:Y:S05]  /*05a0*/  @P0 BRA `(.L_x_13) ;  /* 0x0000000000280947 */ /* 0x000fea0003800000 */
[----:B-12345:R-:W1:Y:S01]  /*05b0*/  S2R R2, SR_LANEID ;  /* 0x0000000000027919 */ /* 0x03ee620000000000 */
[----:B------:R-:W-:Y:S05]  /*05c0*/  WARPSYNC.ALL ;  /* 0x0000000000007948 */ /* 0x000fea0003800000 */
[----:B-1----:R-:W-:-:S05]  /*05d0*/  IMAD.SHL.U32 R8, R2, 0x4, RZ ;  /* 0x0000000402087824 */ /* 0x002fca00078e00ff */
[----:B------:R-:W1:Y:S01]  /*05e0*/  LDS R9, [R8+UR6] ;  /* 0x0000000608097984 */ /* 0x000e620008000800 */
[----:B------:R-:W-:-:S05]  /*05f0*/  IADD3 R2, P1, R8, UR20, RZ ;  /* 0x0000001408027c10 */ /* 0x000fca000ff3e0ff */
[----:B------:R-:W-:-:S05]  /*0600*/  IMAD.X R3, RZ, RZ, UR21, P1 ;  /* 0x00000015ff037e24 */ /* 0x000fca00088e06ff */
[----:B-1----:R1:W2:Y:S01]  /*0610*/  ATOMG.E.EXCH.STRONG.GPU PT, RZ, [R2], R9 ;  /* 0x0000000902ff73a8 */ /* 0x0022a200041ee100 */
[----:B------:R-:W-:-:S04]  /*0620*/  DEPBAR {5,4,3,2,1,0} ;  /* 0x0000003f0000791a */ /* 0x000fc80000000000 */
[----:B------:R1:W-:Y:S01]  /*0630*/  UTMACCTL.IV [UR20] ;  /* 0x00000000140079b9 */ /* 0x0003e20008000000 */
[----:B------:R-:W-:Y:S01]  /*0640*/  NOP ;  /* 0x0000000000007918 */ /* 0x000fe20000000000 */
.L_x_13:
[----:B------:R-:W-:Y:S05]  /*0650*/  @P0 BRA `(.L_x_14) ;  /* 0x00000000000c0947 */ /* 0x000fea0003800000 */
[----:B------:R0:W-:Y:S01]  /*0660*/  UTMACMDFLUSH ;  /* 0x00000000000079b7 */ /* 0x0001e20000000000 */
[----:B------:R-:W-:Y:S05]  /*0670*/  @P0 BRA `(.L_x_14) ;  /* 0x0000000000040947 */ /* 0x000fea0003800000 */
[----:B------:R-:W-:-:S04]  /*0680*/  DEPBAR.LE SB0, 0x0 ;  /* 0x000080000000791a */ /* 0x000fc80000000000 */
.L_x_14:
[----:B------:R-:W-:Y:S05]  /*0690*/  WARPSYNC.ALL ;  /* 0x0000000000007948 */ /* 0x000fea0003800000 */
[----:B--2---:R-:W-:Y:S06]  /*06a0*/  BAR.SYNC.DEFER_BLOCKING 0x0 ;  /* 0x0000000000007b1d */ /* 0x004fec0000010000 */
[----:B------:R-:W-:Y:S02]  /*06b0*/  BSSY B1, `(.L_x_15) ;  /* 0x000000b000017945 */ /* 0x000fe40003800000 */
[----:B------:R-:W-:Y:S06]  /*06c0*/  BAR.SYNC.DEFER_BLOCKING 0x0 ;  /* 0x0000000000007b1d */ /* 0x000fec0000010000 */
[----:B------:R2:W-:Y:S01]  /*06d0*/  @!P0 STS [R4], RZ ;  /* 0x000000ff04008388 */ /* 0x0005e20000000800 */
[----:B------:R-:W-:Y:S01]  /*06e0*/  NOP ;  /* 0x0000000000007918 */ /* 0x000fe20000000000 */
[----:B------:R-:W-:Y:S05]  /*06f0*/  @P2 BRA `(.L_x_16) ;  /* 0x0000000000182947 */ /* 0x000fea0003800000 */
[----:B-1-345:R-:W1:Y:S01]  /*0700*/  LDS R2, [UR6+0x8] ;  /* 0x00000806ff027984 */ /* 0x03ae620008000800 */
[----:B------:R-:W3:Y:S01]  /*0710*/  LDC.64 R8, c[0x0][0x218] ;  /* 0x00008600ff087b82 */ /* 0x000ee20000000a00 */
[----:B------:R-:W-:Y:S02]  /*0720*/  IMAD.MOV.U32 R3, RZ, RZ, 0x70 ;  /* 0x00000070ff037424 */ /* 0x000fe400078e00ff */
[----:B---3--:R3:W-:Y:S03]  /*0730*/  STS.64 [UR6], R8 ;  /* 0x00000008ff007988 */ /* 0x0087e60008000a06 */
[----:B-1----:R-:W-:-:S05]  /*0740*/  LOP3.LUT R2, R2, 0x10, R3, 0xd8, !PT ;  /* 0x0000001002027812 */ /* 0x002fca00078ed803 */
[----:B------:R3:W-:Y:S02]  /*0750*/  STS [UR6+0x8], R2 ;  /* 0x00000802ff007988 */ /* 0x0007e40008000806 */
.L_x_16:
[----:B-1----:R-:W-:Y:S05]  /*0760*/  BSYNC B1 ;  /* 0x0000000000017941 */ /* 0x002fea0003800000 */
.L_x_15:
[----:B------:R-:W-:Y:S04]  /*0770*/  BSSY B2, `(.L_x_17) ;  /* 0x000000f000027945 */ /* 0x000fe80003800000 */
[----:B------:R-:W-:Y:S04]  /*0780*/  BSSY B1, `(.L_x_18) ;  /* 0x000000c000017945 */ /* 0x000fe80003800000 */
[----:B------:R-:W-:Y:S05]  /*0790*/  @P2 BRA `(.L_x_19) ;  /* 0x0000000000282947 */ /* 0x000fea0003800000 */
[----:B---345:R-:W1:Y:S01]  /*07a0*/  LDS R2, [UR6+0x34] ;  /* 0x00003406ff027984 */ /* 0x038e620008000800 */
[----:B------:R-:W-:Y:S01]  /*07b0*/  IMAD.MOV.U32 R3, RZ, RZ, 0x1f000000 ;  /* 0x1f000000ff037424 */ /* 0x000fe200078e00ff */
[----:B------:R-:W-:Y:S05]  /*07c0*/  @P2 BREAK B1 ;  /* 0x0000000000012942 */ /* 0x000fea0003800000 */
[----:B-1----:R-:W-:-:S05]  /*07d0*/  LOP3.LUT R2, R2, 0xff000000, R3, 0xb8, !PT ;  /* 0xff00000002027812 */ /* 0x002fca00078eb803 */
[----:B------:R1:W-:Y:S01]  /*07e0*/  STS [UR6+0x34], R2 ;  /* 0x00003402ff007988 */ /* 0x0003e20008000806 */
[----:B------:R-:W-:Y:S05]  /*07f0*/  @P2 BRA `(.L_x_20) ;  /* 0x0000000000182947 */ /* 0x000fea0003800000 */
[----:B------:R-:W3:Y:S01]  /*0800*/  LDS R3, [UR6+0x38] ;  /* 0x00003806ff037984 */ /* 0x000ee20008000800 */
[----:B-1----:R-:W-:-:S05]  /*0810*/  IMAD.MOV.U32 R2, RZ, RZ, 0xff ;  /* 0x000000ffff027424 */ /* 0x002fca00078e00ff */
[----:B---3--:R-:W-:-:S05]  /*0820*/  LOP3.LUT R2, R3, 0xff, R2, 0xb8, !PT ;  /* 0x000000ff03027812 */ /* 0x008fca00078eb802 */
[----:B------:R1:W-:Y:S02]  /*0830*/  STS [UR6+0x38], R2 ;  /* 0x00003802ff007988 */ /* 0x0003e40008000806 */
.L_x_19:
[----:B------:R-:W-:Y:S05]  /*0840*/  BSYNC B1 ;  /* 0x0000000000017941 */ /* 0x000fea0003800000 */
.L_x_18:
[----:B------:R1:W-:Y:S02]  /*0850*/  @!P2 STS [UR6+0x20], R5 ;  /* 0x00002005ff00a988 */ /* 0x0003e40008000806 */
.L_x_20:
[----:B------:R-:W-:Y:S05]  /*0860*/  BSYNC B2 ;  /* 0x0000000000027941 */ /* 0x000fea0003800000 */
.L_x_17:
[----:B------:R-:W-:Y:S05]  /*0870*/  WARPSYNC.ALL ;  /* 0x0000000000007948 */ /* 0x000fea0003800000 */
[----:B-1----:R-:W1:Y:S01]  /*0880*/  LDC R5, c[0x0][0x22c] ;  /* 0x00008b00ff057b82 */ /* 0x002e620000000800 */
[----:B------:R-:W-:Y:S01]  /*0890*/  BSSY B2, `(.L_x_21) ;  /* 0x000000b000027945 */ /* 0x000fe20003800000 */
[----:B-1----:R-:W-:-:S03]  /*08a0*/  VIADD R5, R5, 0xffffffff ;  /* 0xffffffff05057836 */ /* 0x002fc60000000000 */
[----:B------:R-:W-:Y:S05]  /*08b0*/  @P2 BRA `(.L_x_22) ;  /* 0x0000000000202947 */ /* 0x000fea0003800000 */
[----:B---345:R-:W1:Y:S01]  /*08c0*/  LDS R2, [UR6+0x1c] ;  /* 0x00001c06ff027984 */ /* 0x038e620008000800 */
[----:B------:R-:W3:Y:S03]  /*08d0*/  LDC.64 R10, c[0x0][0x240] ;  /* 0x00009000ff0a7b82 */ /* 0x000ee60000000a00 */
[----:B------:R4:W-:Y:S01]  /*08e0*/  STS [UR6+0x24], R5 ;  /* 0x00002405ff007988 */ /* 0x0009e20008000806 */
[--C-:B---3--:R-:W-:Y:S02]  /*08f0*/  SHF.R.U32.HI R9, RZ, 0x4, R11.reuse ;  /* 0x00000004ff097819 */ /* 0x108fe4000001160b */
[----:B------:R-:W-:-:S05]  /*0900*/  SHF.R.U64 R3, R10, 0x4, R11 ;  /* 0x000000040a037819 */ /* 0x000fca000000120b */
[----:B------:R4:W-:Y:S01]  /*0910*/  STS [UR6+0xc], R3 ;  /* 0x00000c03ff007988 */ /* 0x0009e20008000806 */
[----:B-1----:R-:W-:-:S05]  /*0920*/  LOP3.LUT R2, R2, 0xf, R9, 0xb8, !PT ;  /* 0x0000000f02027812 */ /* 0x002fca00078eb809 */
[----:B------:R4:W-:Y:S02]  /*0930*/  STS [UR6+0x1c], R2 ;  /* 0x00001c02ff007988 */ /* 0x0009e40008000806 */
.L_x_22:
[----:B------:R-:W-:Y:S05]  /*0940*/  BSYNC B2 ;  /* 0x0000000000027941 */ /* 0x000fea0003800000 */
.L_x_21:
[----:B------:R-:W-:Y:S04]  /*0950*/  BSSY B3, `(.L_x_23) ;  /* 0x000001d000037945 */ /* 0x000fe80003800000 */
[----:B------:R-:W-:Y:S04]  /*0960*/  BSSY B2, `(.L_x_24) ;  /* 0x0000018000027945 */ /* 0x000fe80003800000 */
[----:B------:R-:W-:Y:S05]  /*0970*/  @P2 BRA `(.L_x_25) ;  /* 0x00000000001c2947 */ /* 0x000fea0003800000 */
[----:B---345:R-:W1:Y:S02]  /*0980*/  LDS R2, [UR6+0x34] ;  /* 0x00003406ff027984 */ /* 0x038e640008000800 */
[----:B-1----:R-:W-:-:S05]  /*0990*/  LOP3.LUT R2, R2, 0x7, RZ, 0xb8, !PT ;  /* 0x0000000702027812 */ /* 0x002fca00078eb8ff */
[----:B------:R1:W-:Y:S01]  /*09a0*/  STS [UR6+0x34], R2 ;  /* 0x00003402ff007988 */ /* 0x0003e20008000806 */
[----:B------:R-:W-:Y:S05]  /*09b0*/  @P2 BRA `(.L_x_26) ;  /* 0x00000000001c2947 */ /* 0x000fea0003800000 */
[----:B-1----:R-:W1:Y:S02]  /*09c0*/  LDS R2, [UR6+0x34] ;  /* 0x00003406ff027984 */ /* 0x002e640008000800 */
[----:B-1----:R-:W-:-:S05]  /*09d0*/  LOP3.LUT R2, R2, 0x38, RZ, 0xb8, !PT ;  /* 0x0000003802027812 */ /* 0x002fca00078eb8ff */
[----:B------:R1:W-:Y:S02]  /*09e0*/  STS [UR6+0x34], R2 ;  /* 0x00003402ff007988 */ /* 0x0003e40008000806 */
.L_x_25:
[----:B------:R-:W-:Y:S05]  /*09f0*/  @P2 BRA `(.L_x_27) ;  /* 0x00000000001c2947 */ /* 0x000fea0003800000 */
[----:B-1-345:R-:W1:Y:S02]  /*0a00*/  LDS R2, [UR6+0x8] ;  /* 0x00000806ff027984 */ /* 0x03ae640008000800 */
[----:B-1----:R-:W-:-:S05]  /*0a10*/  LOP3.LUT R2, R2, 0x780, RZ, 0xb8, !PT ;  /* 0x0000078002027812 */ /* 0x002fca00078eb8ff */
[----:B------:R3:W-:Y:S02]  /*0a20*/  STS [UR6+0x8], R2 ;  /* 0x00000802ff007988 */ /* 0x0007e40008000806 */
.L_x_26:
[----:B------:R-:W-:Y:S05]  /*0a30*/  @P2 BRA `(.L_x_28) ;  /* 0x0000000000282947 */ /* 0x000fea0003800000 */
[----:B-1-3--:R-:W1:Y:S02]  /*0a40*/  LDS R2, [UR6+0x8] ;  /* 0x00000806ff027984 */ /* 0x00ae640008000800 */
[----:B-1----:R-:W-:-:S05]  /*0a50*/  LOP3.LUT R2, R2, 0x1800, RZ, 0xb8, !PT ;  /* 0x0000180002027812 */ /* 0x002fca00078eb8ff */
[----:B------:R1:W-:Y:S02]  /*0a60*/  STS [UR6+0x8], R2 ;  /* 0x00000802ff007988 */ /* 0x0003e40008000806 */
.L_x_27:
[----:B------:R-:W-:Y:S05]  /*0a70*/  @P2 BREAK B2 ;  /* 0x0000000000022942 */ /* 0x000fea0003800000 */
[----:B------:R-:W-:Y:S05]  /*0a80*/  @P2 BRA `(.L_x_29) ;  /* 0x0000000000242947 */ /* 0x000fea0003800000 */
[----:B-1-345:R-:W1:Y:S01]  /*0a90*/  LDS R2, [UR6+0x8] ;  /* 0x00000806ff027984 */ /* 0x03ae620008000800 */
[----:B------:R-:W-:-:S05]  /*0aa0*/  IMAD.MOV.U32 R3, RZ, RZ, 0x6000 ;  /* 0x00006000ff037424 */ /* 0x000fca00078e00ff */
[----:B-1----:R-:W-:-:S04]  /*0ab0*/  LOP3.LUT R2, R2, 0x2000, R3, 0xd8, !PT ;  /* 0x0000200002027812 */ /* 0x002fc800078ed803 */
[----:B------:R-:W-:-:S05]  /*0ac0*/  LOP3.LUT R2, R2, 0x400000, RZ, 0xb8, !PT ;  /* 0x0040000002027812 */ /* 0x000fca00078eb8ff */
[----:B------:R4:W-:Y:S02]  /*0ad0*/  STS [UR6+0x8], R2 ;  /* 0x00000802ff007988 */ /* 0x0009e40008000806 */
.L_x_28:
[----:B------:R-:W-:Y:S05]  /*0ae0*/  BSYNC B2 ;  /* 0x0000000000027941 */ /* 0x000fea0003800000 */
.L_x_24:
[----:B-1-34-:R-:W1:Y:S02]  /*0af0*/  @!P2 LDS R2, [UR6+0x8] ;  /* 0x00000806ff02a984 */ /* 0x01ae640008000800 */
[----:B-1----:R-:W-:-:S05]  /*0b00*/  @!P2 LOP3.LUT R2, R2, 0x8000, RZ, 0xb8, !PT ;  /* 0x000080000202a812 */ /* 0x002fca00078eb8ff */
[----:B------:R1:W-:Y:S02]  /*0b10*/  @!P2 STS [UR6+0x8], R2 ;  /* 0x00000802ff00a988 */ /* 0x0003e40008000806 */
.L_x_29:
[----:B------:R-:W-:Y:S05]  /*0b20*/  BSYNC B3 ;  /* 0x0000000000037941 */ /* 0x000fea0003800000 */
.L_x_23:
[----:B------:R-:W-:Y:S05]  /*0b30*/  WARPSYNC.ALL ;  /* 0x0000000000007948 */ /* 0x000fea0003800000 */
[----:B------:R-:W-:-:S04]  /*0b40*/  UIADD3 UR23, UR5, 0x80, URZ ;  /* 0x0000008005177890 */ /* 0x000fc8000fffe03f */
[----:B------:R-:W-:-:S04]  /*0b50*/  UIADD3 UR22, UP0, UR23, UR24, URZ ;  /* 0x0000001817167290 */ /* 0x000fc8000ff1e03f */
[----:B------:R-:W-:Y:S01]  /*0b60*/  ULEA.HI.X.SX32 UR23, UR23, UR25, 0x1, UP0 ;  /* 0x0000001917177291 */ /* 0x000fe200080f0e3f */
[----:B------:R-:W-:Y:S11]  /*0b70*/  @P0 BRA `(.L_x_30) ;  /* 0x0000000000280947 */ /* 0x000ff60003800000 */
[----:B-1-345:R-:W1:Y:S01]  /*0b80*/  S2R R2, SR_LANEID ;  /* 0x0000000000027919 */ /* 0x03ae620000000000 */
[----:B------:R-:W-:Y:S05]  /*0b90*/  WARPSYNC.ALL ;  /* 0x0000000000007948 */ /* 0x000fea0003800000 */
[----:B-1----:R-:W-:-:S05]  /*0ba0*/  IMAD.SHL.U32 R8, R2, 0x4, RZ ;  /* 0x0000000402087824 */ /* 0x002fca00078e00ff */
[----:B------:R-:W1:Y:S01]  /*0bb0*/  LDS R9, [R8+UR6] ;  /* 0x0000000608097984 */ /* 0x000e620008000800 */
[----:B------:R-:W-:-:S05]  /*0bc0*/  IADD3 R2, P1, R8, UR22, RZ ;  /* 0x0000001608027c10 */ /* 0x000fca000ff3e0ff */
[----:B------:R-:W-:-:S05]  /*0bd0*/  IMAD.X R3, RZ, RZ, UR23, P1 ;  /* 0x00000017ff037e24 */ /* 0x000fca00088e06ff */
[----:B-1----:R1:W3:Y:S01]  /*0be0*/  ATOMG.E.EXCH.STRONG.GPU PT, RZ, [R2], R9 ;  /* 0x0000000902ff73a8 */ /* 0x0022e200041ee100 */
[----:B------:R-:W-:-:S04]  /*0bf0*/  DEPBAR {5,4,3,2,1,0} ;  /* 0x0000003f0000791a */ /* 0x000fc80000000000 */
[----:B------:R1:W-:Y:S01]  /*0c00*/  UTMACCTL.IV [UR22] ;  /* 0x00000000160079b9 */ /* 0x0003e20008000000 */
[----:B------:R-:W-:Y:S01]  /*0c10*/  NOP ;  /* 0x0000000000007918 */ /* 0x000fe20000000000 */
.L_x_30:
[----:B------:R-:W-:Y:S05]  /*0c20*/  @P0 BRA `(.L_x_31) ;  /* 0x00000000000c0947 */ /* 0x000fea0003800000 */
[----:B------:R0:W-:Y:S01]  /*0c30*/  UTMACMDFLUSH ;  /* 0x00000000000079b7 */ /* 0x0001e20000000000 */
[----:B------:R-:W-:Y:S05]  /*0c40*/  @P0 BRA `(.L_x_31) ;  /* 0x0000000000040947 */ /* 0x000fea0003800000 */
[----:B------:R-:W-:-:S04]  /*0c50*/  DEPBAR.LE SB0, 0x0 ;  /* 0x000080000000791a */ /* 0x000fc80000000000 */
.L_x_31:
[----:B------:R-:W-:Y:S05]  /*0c60*/  WARPSYNC.ALL ;  /* 0x0000000000007948 */ /* 0x000fea0003800000 */
[----:B---3--:R-:W-:Y:S06]  /*0c70*/  BAR.SYNC.DEFER_BLOCKING 0x0 ;  /* 0x0000000000007b1d */ /* 0x008fec0000010000 */
[----:B------:R-:W-:Y:S02]  /*0c80*/  BSSY B3, `(.L_x_32) ;  /* 0x000000b000037945 */ /* 0x000fe40003800000 */
[----:B------:R-:W-:Y:S06]  /*0c90*/  BAR.SYNC.DEFER_BLOCKING 0x0 ;  /* 0x0000000000007b1d */ /* 0x000fec0000010000 */
[----:B------:R3:W-:Y:S01]  /*0ca0*/  @!P0 STS [R4], RZ ;  /* 0x000000ff04008388 */ /* 0x0007e20000000800 */
[----:B------:R-:W-:Y:S01]  /*0cb0*/  NOP ;  /* 0x0000000000007918 */ /* 0x000fe20000000000 */
[----:B------:R-:W-:Y:S05]  /*0cc0*/  @P2 BRA `(.L_x_33) ;  /* 0x0000000000182947 */ /* 0x000fea0003800000 */
[----:B-1--45:R-:W1:Y:S01]  /*0cd0*/  LDS R2, [UR6+0x8] ;  /* 0x00000806ff027984 */ /* 0x032e620008000800 */
[----:B------:R-:W4:Y:S01]  /*0ce0*/  LDC.64 R8, c[0x0][0x220] ;  /* 0x00008800ff087b82 */ /* 0x000f220000000a00 */
[----:B------:R-:W-:Y:S02]  /*0cf0*/  IMAD.MOV.U32 R3, RZ, RZ, 0x70 ;  /* 0x00000070ff037424 */ /* 0x000fe400078e00ff */
[----:B----4-:R4:W-:Y:S03]  /*0d00*/  STS.64 [UR6], R8 ;  /* 0x00000008ff007988 */ /* 0x0109e60008000a06 */
[----:B-1----:R-:W-:-:S05]  /*0d10*/  LOP3.LUT R2, R2, 0x10, R3, 0xd8, !PT ;  /* 0x0000001002027812 */ /* 0x002fca00078ed803 */
[----:B------:R4:W-:Y:S02]  /*0d20*/  STS [UR6+0x8], R2 ;  /* 0x00000802ff007988 */ /* 0x0009e40008000806 */
.L_x_33:
[----:B-1----:R-:W-:Y:S05]  /*0d30*/  BSYNC B3 ;  /* 0x0000000000037941 */ /* 0x002fea0003800000 */
.L_x_32:
[----:B------:R-:W-:Y:S04]  /*0d40*/  BSSY B3, `(.L_x_34) ;  /* 0x0000033000037945 */ /* 0x000fe80003800000 */
[----:B------:R-:W-:Y:S04]  /*0d50*/  BSSY B4, `(.L_x_35) ;  /* 0x000002e000047945 */ /* 0x000fe80003800000 */
[----:B------:R-:W-:Y:S05]  /*0d60*/  @P2 BRA `(.L_x_36) ;  /* 0x0000000000242947 */ /* 0x000fea0003800000 */
[----:B----45:R-:W1:Y:S01]  /*0d70*/  LDS R2, [UR6+0x34] ;  /* 0x00003406ff027984 */ /* 0x030e620008000800 */
[----:B------:R-:W-:-:S05]  /*0d80*/  IMAD.MOV.U32 R3, RZ, RZ, 0x7f000000 ;  /* 0x7f000000ff037424 */ /* 0x000fca00078e00ff */
[----:B-1----:R-:W-:-:S05]  /*0d90*/  LOP3.LUT R2, R2, 0xff000000, R3, 0xb8, !PT ;  /* 0xff00000002027812 */ /* 0x002fca00078eb803 */
[----:B------:R1:W-:Y:S01]  /*0da0*/  STS [UR6+0x34], R2 ;  /* 0x00003402ff007988 */ /* 0x0003e20008000806 */
[----:B------:R-:W-:Y:S05]  /*0db0*/  @P2 BRA `(.L_x_37) ;  /* 0x0000000000182947 */ /* 0x000fea0003800000 */
[----:B-1----:R-:W1:Y:S01]  /*0dc0*/  LDS R2, [UR6+0x38] ;  /* 0x00003806ff027984 */ /* 0x002e620008000800 */
[----:B------:R-:W-:-:S05]  /*0dd0*/  IMAD.MOV.U32 R3, RZ, RZ, 0x3f ;  /* 0x0000003fff037424 */ /* 0x000fca00078e00ff */
[----:B-1----:R-:W-:-:S05]  /*0de0*/  LOP3.LUT R2, R2, 0xff, R3, 0xb8, !PT ;  /* 0x000000ff02027812 */ /* 0x002fca00078eb803 */
[----:B------:R1:W-:Y:S02]  /*0df0*/  STS [UR6+0x38], R2 ;  /* 0x00003802ff007988 */ /* 0x0003e40008000806 */
.L_x_36:
[----:B------:R-:W-:Y:S05]  /*0e00*/  @P2 BRA `(.L_x_38) ;  /* 0x00000000000c2947 */ /* 0x000fea0003800000 */
[----:B------:R1:W-:Y:S02]  /*0e10*/  STS [UR6+0x20], R5 ;  /* 0x00002005ff007988 */ /* 0x0003e40008000806 */
.L_x_37:
[----:B------:R-:W-:Y:S05]  /*0e20*/  @P2 BRA `(.L_x_39) ;  /* 0x0000000000242947 */ /* 0x000fea0003800000 */
[----:B------:R1:W-:Y:S02]  /*0e30*/  STS [UR6+0x24], R6 ;  /* 0x00002406ff007988 */ /* 0x0003e40008000806 */
.L_x_38:
[----:B------:R-:W-:Y:S05]  /*0e40*/  @P2 BRA `(.L_x_40) ;  /* 0x00000000002c2947 */ /* 0x000fea0003800000 */
[----:B-1--45:R-:W1:Y:S01]  /*0e50*/  LDS R2, [UR6+0x1c] ;  /* 0x00001c06ff027984 */ /* 0x032e620008000800 */
[----:B------:R-:W4:Y:S02]  /*0e60*/  LDC.64 R8, c[0x0][0x248] ;  /* 0x00009200ff087b82 */ /* 0x000f240000000a00 */
[--C-:B----4-:R-:W-:Y:S02]  /*0e70*/  SHF.R.U32.HI R5, RZ, 0x4, R9.reuse ;  /* 0x00000004ff057819 */ /* 0x110fe40000011609 */
[----:B------:R-:W-:-:S05]  /*0e80*/  SHF.R.U64 R3, R8, 0x4, R9 ;  /* 0x0000000408037819 */ /* 0x000fca0000001209 */
[----:B------:R4:W-:Y:S01]  /*0e90*/  STS [UR6+0xc], R3 ;  /* 0x00000c03ff007988 */ /* 0x0009e20008000806 */
[----:B-1----:R-:W-:-:S05]  /*0ea0*/  LOP3.LUT R2, R2, 0xf, R5, 0xb8, !PT ;  /* 0x0000000f02027812 */ /* 0x002fca00078eb805 */
[----:B------:R4:W-:Y:S02]  /*0eb0*/  STS [UR6+0x1c], R2 ;  /* 0x00001c02ff007988 */ /* 0x0009e40008000806 */
.L_x_39:
[----:B------:R-:W-:Y:S05]  /*0ec0*/  @P2 BRA `(.L_x_41) ;  /* 0x00000000001c2947 */ /* 0x000fea0003800000 */
[----:B-1--45:R-:W1:Y:S02]  /*0ed0*/  LDS R2, [UR6+0x34] ;  /* 0x00003406ff027984 */ /* 0x032e640008000800 */
[----:B-1----:R-:W-:-:S05]  /*0ee0*/  LOP3.LUT R2, R2, 0x7, RZ, 0xb8, !PT ;  /* 0x0000000702027812 */ /* 0x002fca00078eb8ff */
[----:B------:R1:W-:Y:S02]  /*0ef0*/  STS [UR6+0x34], R2 ;  /* 0x00003402ff007988 */ /* 0x0003e40008000806 */
.L_x_40:
[----:B------:R-:W-:Y:S05]  /*0f00*/  @P2 BRA `(.L_x_42) ;  /* 0x00000000001c2947 */ /* 0x000fea0003800000 */
[----:B-1--45:R-:W1:Y:S02]  /*0f10*/  LDS R2, [UR6+0x34] ;  /* 0x00003406ff027984 */ /* 0x032e640008000800 */
[----:B-1----:R-:W-:-:S05]  /*0f20*/  LOP3.LUT R2, R2, 0x38, RZ, 0xb8, !PT ;  /* 0x0000003802027812 */ /* 0x002fca00078eb8ff */
[----:B------:R1:W-:Y:S02]  /*0f30*/  STS [UR6+0x34], R2 ;  /* 0x00003402ff007988 */ /* 0x0003e40008000806 */
.L_x_41:
[----:B------:R-:W-:Y:S05]  /*0f40*/  @P2 BRA `(.L_x_43) ;  /* 0x00000000001c2947 */ /* 0x000fea0003800000 */
[----:B-1--45:R-:W1:Y:S02]  /*0f50*/  LDS R2, [UR6+0x8] ;  /* 0x00000806ff027984 */ /* 0x032e640008000800 */
[----:B-1----:R-:W-:-:S05]  /*0f60*/  LOP3.LUT R2, R2, 0x780, RZ, 0xb8, !PT ;  /* 0x0000078002027812 */ /* 0x002fca00078eb8ff */
[----:B------:R1:W-:Y:S02]  /*0f70*/  STS [UR6+0x8], R2 ;  /* 0x00000802ff007988 */ /* 0x0003e40008000806 */
.L_x_42:
[----:B------:R-:W-:Y:S05]  /*0f80*/  @P2 BRA `(.L_x_44) ;  /* 0x0000000000282947 */ /* 0x000fea0003800000 */
[----:B-1--45:R-:W1:Y:S02]  /*0f90*/  LDS R2, [UR6+0x8] ;  /* 0x00000806ff027984 */ /* 0x032e640008000800 */
[----:B-1----:R-:W-:-:S05]  /*0fa0*/  LOP3.LUT R2, R2, 0x1800, RZ, 0xb8, !PT ;  /* 0x0000180002027812 */ /* 0x002fca00078eb8ff */
[----:B------:R1:W-:Y:S02]  /*0fb0*/  STS [UR6+0x8], R2 ;  /* 0x00000802ff007988 */ /* 0x0003e40008000806 */
.L_x_43:
[----:B------:R-:W-:Y:S05]  /*0fc0*/  @P2 BREAK B4 ;  /* 0x0000000000042942 */ /* 0x000fea0003800000 */
[----:B------:R-:W-:Y:S05]  /*0fd0*/  @P2 BRA `(.L_x_45) ;  /* 0x0000000000242947 */ /* 0x000fea0003800000 */
[----:B-1--45:R-:W1:Y:S01]  /*0fe0*/  LDS R2, [UR6+0x8] ;  /* 0x00000806ff027984 */ /* 0x032e620008000800 */
[----:B------:R-:W-:-:S05]  /*0ff0*/  IMAD.MOV.U32 R3, RZ, RZ, 0x6000 ;  /* 0x00006000ff037424 */ /* 0x000fca00078e00ff */
[----:B-1----:R-:W-:-:S04]  /*1000*/  LOP3.LUT R2, R2, 0x6000, R3, 0xd8, !PT ;  /* 0x0000600002027812 */ /* 0x002fc800078ed803 */
[----:B------:R-:W-:-:S05]  /*1010*/  LOP3.LUT R2, R2, 0x400000, RZ, 0xb8, !PT ;  /* 0x0040000002027812 */ /* 0x000fca00078eb8ff */
[----:B------:R1:W-:Y:S02]  /*1020*/  STS [UR6+0x8], R2 ;  /* 0x00000802ff007988 */ /* 0x0003e40008000806 */
.L_x_44:
[----:B------:R-:W-:Y:S05]  /*1030*/  BSYNC B4 ;  /* 0x0000000000047941 */ /* 0x000fea0003800000 */
.L_x_35:
[----:B-1--45:R-:W1:Y:S02]  /*1040*/  @!P2 LDS R2, [UR6+0x8] ;  /* 0x00000806ff02a984 */ /* 0x032e640008000800 */
[----:B-1----:R-:W-:-:S05]  /*1050*/  @!P2 LOP3.LUT R2, R2, 0x8000, RZ, 0xb8, !PT ;  /* 0x000080000202a812 */ /* 0x002fca00078eb8ff */
[----:B------:R1:W-:Y:S02]  /*1060*/  @!P2 STS [UR6+0x8], R2 ;  /* 0x00000802ff00a988 */ /* 0x0003e40008000806 */
.L_x_45:
[----:B------:R-:W-:Y:S05]  /*1070*/  BSYNC B3 ;  /* 0x0000000000037941 */ /* 0x000fea0003800000 */
.L_x_34:
[----:B------:R-:W-:Y:S05]  /*1080*/  WARPSYNC.ALL ;  /* 0x0000000000007948 */ /* 0x000fea0003800000 */
[----:B------:R-:W-:Y:S01]  /*1090*/  UIADD3 UR5, UR5, 0x100, URZ ;  /* 0x0000010005057890 */ /* 0x000fe2000fffe03f */
[----:B------:R-:W-:Y:S01]  /*10a0*/  ISETP.GE.AND P1, PT, R12, 0x1, PT ;  /* 0x000000010c00780c */ /* 0x000fe20003f26270 */
[----:B------:R-:W-:Y:S01]  /*10b0*/  IMAD.MOV.U32 R24, RZ, RZ, RZ ;  /* 0x000000ffff187224 */ /* 0x000fe200078e00ff */
[----:B------:R-:W-:Y:S01]  /*10c0*/  SHF.R.U32.HI R6, RZ, 0x5, R0 ;  /* 0x00000005ff067819 */ /* 0x000fe20000011600 */
[----:B------:R-:W-:-:S04]  /*10d0*/  UIADD3 UR24, UP0, UR5, UR24, URZ ;  /* 0x0000001805187290 */ /* 0x000fc8000ff1e03f */
[----:B------:R-:W-:Y:S01]  /*10e0*/  ULEA.HI.X.SX32 UR25, UR5, UR25, 0x1, UP0 ;  /* 0x0000001905197291 */ /* 0x000fe200080f0e3f */
[----:B------:R-:W-:Y:S11]  /*10f0*/  @P0 BRA `(.L_x_46) ;  /* 0x0000000000300947 */ /* 0x000ff60003800000 */
[----:B-1--45:R-:W2:Y:S01]  /*1100*/  S2R R2, SR_LANEID ;  /* 0x0000000000027919 */ /* 0x032ea20000000000 */
[----:B------:R-:W-:Y:S05]  /*1110*/  WARPSYNC.ALL ;  /* 0x0000000000007948 */ /* 0x000fea0003800000 */
[----:B--23--:R-:W-:-:S05]  /*1120*/  IMAD.SHL.U32 R4, R2, 0x4, RZ ;  /* 0x0000000402047824 */ /* 0x00cfca00078e00ff */
[----:B------:R-:W1:Y:S01]  /*1130*/  LDS R5, [R4+UR6] ;  /* 0x0000000604057984 */ /* 0x000e620008000800 */
[----:B------:R-:W-:Y:S01]  /*1140*/  IADD3 R2, P3, R4, UR24, RZ ;  /* 0x0000001804027c10 */ /* 0x000fe2000ff7e0ff */
[----:B------:R-:W-:-:S04]  /*1150*/  UMOV UR8, UR24 ;  /* 0x0000001800087c82 */ /* 0x000fc80008000000 */
[----:B------:R-:W-:Y:S01]  /*1160*/  IMAD.X R3, RZ, RZ, UR25, P3 ;  /* 0x00000019ff037e24 */ /* 0x000fe200098e06ff */
[----:B------:R-:W-:-:S04]  /*1170*/  UMOV UR9, UR25 ;  /* 0x0000001900097c82 */ /* 0x000fc80008000000 */
[----:B-1----:R1:W2:Y:S01]  /*1180*/  ATOMG.E.EXCH.STRONG.GPU PT, RZ, [R2], R5 ;  /* 0x0000000502ff73a8 */ /* 0x0022a200041ee100 */
[----:B------:R-:W-:-:S04]  /*1190*/  DEPBAR {5,4,3,2,1,0} ;  /* 0x0000003f0000791a */ /* 0x000fc80000000000 */
[----:B------:R1:W-:Y:S01]  /*11a0*/  UTMACCTL.IV [UR8] ;  /* 0x00000000080079b9 */ /* 0x0003e20008000000 */
[----:B------:R-:W-:Y:S01]  /*11b0*/  NOP ;  /* 0x0000000000007918 */ /* 0x000fe20000000000 */
.L_x_46:
[----:B------:R-:W-:Y:S05]  /*11c0*/  @P0 BRA `(.L_x_47) ;  /* 0x00000000000c0947 */ /* 0x000fea0003800000 */
[----:B------:R0:W-:Y:S01]  /*11d0*/  UTMACMDFLUSH ;  /* 0x00000000000079b7 */ /* 0x0001e20000000000 */
[----:B------:R-:W-:Y:S05]  /*11e0*/  @P0 BRA `(.L_x_47) ;  /* 0x0000000000040947 */ /* 0x000fea0003800000 */
[----:B------:R-:W-:-:S04]  /*11f0*/  DEPBAR.LE SB0, 0x0 ;  /* 0x000080000000791a */ /* 0x000fc80000000000 */
.L_x_47:
[----:B------:R-:W-:Y:S05]  /*1200*/  WARPSYNC.ALL ;  /* 0x0000000000007948 */ /* 0x000fea0003800000 */
[----:B--2---:R-:W-:Y:S01]  /*1210*/  BAR.SYNC.DEFER_BLOCKING 0x0 ;  /* 0x0000000000007b1d */ /* 0x004fe20000010000 */
[----:B------:R-:W-:Y:S01]  /*1220*/  R2UR UR7, R6 ;  /* 0x00000000060772ca */ /* 0x000fe200000e0000 */
[----:B------:R-:W-:Y:S01]  /*1230*/  IMAD.MOV.U32 R25, RZ, RZ, RZ ;  /* 0x000000ffff197224 */ /* 0x000fe200078e00ff */
[----:B------:R-:W-:Y:S02]  /*1240*/  CS2R R26, SRZ ;  /* 0x00000000001a7805 */ /* 0x000fe4000001ff00 */
[----:B------:R-:W-:-:S02]  /*1250*/  CS2R R28, SRZ ;  /* 0x00000000001c7805 */ /* 0x000fc4000001ff00 */
[----:B------:R-:W-:Y:S01]  /*1260*/  CS2R R30, SRZ ;  /* 0x00000000001e7805 */ /* 0x000fe2000001ff00 */
[----:B------:R-:W-:Y:S01]  /*1270*/  VOTEU.ALL UP0, P2 ;  /* 0x00000000003f7886 */ /* 0x000fe20001000000 */
[----:B-1----:R-:W-:Y:S01]  /*1280*/  UMOV UR8, 0x1 ;  /* 0x0000000100087882 */ /* 0x002fe20000000000 */
[----:B------:R-:W-:Y:S01]  /*1290*/  VOTEU.ALL UP1, P2 ;  /* 0x00000000003f7886 */ /* 0x000fe20001020000 */
[----:B------:R-:W-:Y:S01]  /*12a0*/  VOTEU.ALL UP2, P2 ;  /* 0x00000000003f7886 */ /* 0x000fe20001040000 */
[----:B------:R-:W-:Y:S01]  /*12b0*/  VOTEU.ALL UP3, P2 ;  /* 0x00000000003f7886 */ /* 0x000fe20001060000 */
[----:B------:R-:W-:-:S04]  /*12c0*/  @!UP0 UIADD3 UR10, -UR8, 0x100000, URZ ;  /* 0x00100000080a8890 */ /* 0x000fc8000fffe13f */
[----:B------:R-:W-:Y:S02]  /*12d0*/  @!UP0 USHF.L.U32 UR11, UR10, 0xb, URZ ;  /* 0x0000000b0a0b8899 */ /* 0x000fe4000800063f */
[----:B------:R-:W-:Y:S01]  /*12e0*/  @!UP0 USHF.L.U32 UR10, UR10, 0x1, URZ ;  /* 0x000000010a0a8899 */ /* 0x000fe2000800063f */
[----:B------:R-:W-:Y:S01]  /*12f0*/  CS2R R32, SRZ ;  /* 0x0000000000207805 */ /* 0x000fe2000001ff00 */
        /* <DEDUP_REMOVED lines=12> */
[----:B------:R-:W-:Y:S01]  /*13c0*/  VOTEU.ALL UP0, P2 ;  /* 0x00000000003f7886 */ /* 0x000fe20001000000 */
[----:B------:R-:W-:Y:S02]  /*13d0*/  CS2R R40, SRZ ;  /* 0x0000000000287805 */ /* 0x000fe4000001ff00 */
[----:B------:R-:W-:Y:S02]  /*13e0*/  CS2R R42, SRZ ;  /* 0x00000000002a7805 */ /* 0x000fe4000001ff00 */
[----:B------:R-:W-:Y:S02]  /*13f0*/  CS2R R44, SRZ ;  /* 0x00000000002c7805 */ /* 0x000fe4000001ff00 */
[----:B------:R-:W-:Y:S01]  /*1400*/  CS2R R46, SRZ ;  /* 0x00000000002e7805 */ /* 0x000fe2000001ff00 */
[----:B------:R-:W1:Y:S02]  /*1410*/  FENCE.VIEW.ASYNC.S ;  /* 0x00000000000073c6 */ /* 0x000e640000000000 */
[----:B-1----:R1:W2:Y:S02]  /*1420*/  @!UP0 SYNCS.EXCH.64 URZ, [UR6+0xa000], UR10 ;  /* 0x00a0000a063f85b2 */ /* 0x0022a40008000100 */
[----:B--2---:R-:W-:Y:S01]  /*1430*/  BAR.SYNC.DEFER_BLOCKING 0x0 ;  /* 0x0000000000007b1d */ /* 0x004fe20000010000 */
[----:B------:R-:W-:-:S02]  /*1440*/  CS2R R48, SRZ ;  /* 0x0000000000307805 */ /* 0x000fc4000001ff00 */
[----:B------:R-:W-:Y:S02]  /*1450*/  CS2R R50, SRZ ;  /* 0x0000000000327805 */ /* 0x000fe4000001ff00 */
[----:B------:R-:W-:Y:S02]  /*1460*/  CS2R R52, SRZ ;  /* 0x0000000000347805 */ /* 0x000fe4000001ff00 */
[----:B------:R-:W-:Y:S02]  /*1470*/  CS2R R54, SRZ ;  /* 0x0000000000367805 */ /* 0x000fe4000001ff00 */
[----:B------:R-:W-:Y:S02]  /*1480*/  CS2R R56, SRZ ;  /* 0x0000000000387805 */ /* 0x000fe4000001ff00 */
[----:B------:R-:W-:Y:S02]  /*1490*/  CS2R R58, SRZ ;  /* 0x00000000003a7805 */ /* 0x000fe4000001ff00 */
[----:B------:R-:W-:-:S02]  /*14a0*/  CS2R R60, SRZ ;  /* 0x00000000003c7805 */ /* 0x000fc4000001ff00 */
[----:B------:R-:W-:Y:S02]  /*14b0*/  CS2R R62, SRZ ;  /* 0x00000000003e7805 */ /* 0x000fe4000001ff00 */
[----:B------:R-:W-:Y:S02]  /*14c0*/  CS2R R64, SRZ ;  /* 0x0000000000407805 */ /* 0x000fe4000001ff00 */
[----:B------:R-:W-:Y:S01]  /*14d0*/  CS2R R66, SRZ ;  /* 0x0000000000427805 */ /* 0x000fe2000001ff00 */
[----:B-1----:R-:W-:Y:S01]  /*14e0*/  USHF.L.U32 UR11, UR26, 0x6, URZ ;  /* 0x000000061a0b7899 */ /* 0x002fe2000800063f */
[----:B------:R-:W-:Y:S02]  /*14f0*/  CS2R R68, SRZ ;  /* 0x0000000000447805 */ /* 0x000fe4000001ff00 */
[----:B------:R-:W-:Y:S02]  /*1500*/  CS2R R70, SRZ ;  /* 0x0000000000467805 */ /* 0x000fe4000001ff00 */
[----:B------:R-:W-:-:S02]  /*1510*/  CS2R R72, SRZ ;  /* 0x0000000000487805 */ /* 0x000fc4000001ff00 */
[----:B------:R-:W-:Y:S02]  /*1520*/  CS2R R74, SRZ ;  /* 0x00000000004a7805 */ /* 0x000fe4000001ff00 */
[----:B------:R-:W-:Y:S02]  /*1530*/  CS2R R76, SRZ ;  /* 0x00000000004c7805 */ /* 0x000fe4000001ff00 */
[----:B------:R-:W-:Y:S02]  /*1540*/  CS2R R78, SRZ ;  /* 0x00000000004e7805 */ /* 0x000fe4000001ff00 */
[----:B------:R-:W-:Y:S02]  /*1550*/  CS2R R80, SRZ ;  /* 0x0000000000507805 */ /* 0x000fe4000001ff00 */
[----:B------:R-:W-:Y:S02]  /*1560*/  CS2R R82, SRZ ;  /* 0x0000000000527805 */ /* 0x000fe4000001ff00 */
[----:B------:R-:W-:-:S02]  /*1570*/  CS2R R84, SRZ ;  /* 0x0000000000547805 */ /* 0x000fc4000001ff00 */
[----:B------:R-:W-:Y:S01]  /*1580*/  CS2R R86, SRZ ;  /* 0x0000000000567805 */ /* 0x000fe2000001ff00 */
[----:B------:R-:W1:Y:S02]  /*1590*/  @!UP1 SYNCS.EXCH.64 URZ, [UR6+0xa008], UR12 ;  /* 0x00a0080c063f95b2 */ /* 0x000e640008000100 */
[----:B-1----:R-:W-:Y:S06]  /*15a0*/  BAR.SYNC.DEFER_BLOCKING 0x0 ;  /* 0x0000000000007b1d */ /* 0x002fec0000010000 */
[----:B------:R1:W2:Y:S02]  /*15b0*/  @!UP2 SYNCS.EXCH.64 URZ, [UR6+0xa010], UR14 ;  /* 0x00a0100e063fa5b2 */ /* 0x0002a40008000100 */
[----:B--2---:R-:W-:Y:S01]  /*15c0*/  BAR.SYNC.DEFER_BLOCKING 0x0 ;  /* 0x0000000000007b1d */ /* 0x004fe20000010000 */
[----:B-1----:R-:W-:-:S05]  /*15d0*/  USHF.L.U32 UR15, UR27, 0x8, URZ ;  /* 0x000000081b0f7899 */ /* 0x002fca000800063f */
[----:B------:R1:W2:Y:S01]  /*15e0*/  @!UP3 SYNCS.EXCH.64 URZ, [UR6+0xa018], UR8 ;  /* 0x00a01808063fb5b2 */ /* 0x0002a20008000100 */
[----:B------:R-:W-:Y:S06]  /*15f0*/  @!P1 BRA `(.L_x_48) ;  /* 0x00000004005c9947 */ /* 0x000fec0003800000 */
        /* <DEDUP_REMOVED lines=31> */
[----:B------:R-:W-:Y:S01]  /*17f0*/  CS2R R86, SRZ ;  /* 0x0000000000567805 */ /* 0x000fe2000001ff00 */
[----:B------:R-:W-:Y:S01]  /*1800*/  UMOV UR5, URZ ;  /* 0x0000003f00057c82 */ /* 0x000fe20008000000 */
[----:B------:R-:W-:-:S05]  /*1810*/  UMOV UR10, URZ ;  /* 0x0000003f000a7c82 */ /* 0x000fca0008000000 */
.L_x_50:
[----:B--2---:R-:W-:Y:S01]  /*1820*/  BAR.SYNC.DEFER_BLOCKING 0x0 ;  /* 0x0000000000007b1d */ /* 0x004fe20000010000 */
[----:B------:R-:W-:Y:S01]  /*1830*/  ULEA UR28, UR5, UR6, 0x3 ;  /* 0x00000006051c7291 */ /* 0x000fe2000f8e183f */
[----:B----45:R-:W-:Y:S01]  /*1840*/  @!P2 IMAD.MOV.U32 R2, RZ, RZ, 0x2800 ;  /* 0x00002800ff02a424 */ /* 0x030fe200078e00ff */
[----:B------:R-:W-:Y:S01]  /*1850*/  ELECT P0, URZ, PT ;  /* 0x00000000003f782f */ /* 0x000fe20003800000 */
[----:B-1----:R-:W-:-:S03]  /*1860*/  ULEA UR8, UR5, UR6, 0xb ;  /* 0x0000000605087291 */ /* 0x002fc6000f8e583f */
[----:B------:R-:W-:Y:S02]  /*1870*/  ISETP.LT.U32.AND P0, PT, R7, 0x20, P0 ;  /* 0x000000200700780c */ /* 0x000fe40000701070 */
[----:B------:R-:W-:Y:S01]  /*1880*/  ELECT P1, URZ, PT ;  /* 0x00000000003f782f */ /* 0x000fe20003820000 */
[----:B------:R-:W-:-:S03]  /*1890*/  UIADD3 UR8, UR8, 0x8000, URZ ;  /* 0x0000800008087890 */ /* 0x000fc6000fffe03f */
[----:B------:R-:W-:Y:S01]  /*18a0*/  ISETP.LT.U32.AND P1, PT, R7, 0x20, P1 ;  /* 0x000000200700780c */ /* 0x000fe20000f21070 */
[----:B------:R-:W-:Y:S01]  /*18b0*/  ULEA UR12, UR5, UR6, 0xd ;  /* 0x00000006050c7291 */ /* 0x000fe2000f8e683f */
[----:B------:R-:W-:-:S05]  /*18c0*/  UMOV UR14, UR10 ;  /* 0x0000000a000e7c82 */ /* 0x000fca0008000000 */
[----:B------:R-:W-:Y:S01]  /*18d0*/  VOTEU.ANY UP0, P0 ;  /* 0x00000000003f7886 */ /* 0x000fe20000000100 */
[----:B------:R-:W-:Y:S01]  /*18e0*/  VOTEU.ANY UP2, P0 ;  /* 0x00000000003f7886 */ /* 0x000fe20000040100 */
[----:B------:R1:W-:Y:S03]  /*18f0*/  @!P2 SYNCS.ARRIVE.TRANS64 RZ, [UR28+0xa000], R2 ;  /* 0x00a00002ffffa9a7 */ /* 0x0003e6000800001c */
[----:B------:R-:W-:Y:S01]  /*1900*/  @UP0 UIADD3 UR9, UR28, 0xa000, URZ ;  /* 0x0000a0001c090890 */ /* 0x000fe2000fffe03f */
[----:B------:R-:W-:Y:S01]  /*1910*/  @UP0 UMOV UR16, UR20 ;  /* 0x0000001400100c82 */ /* 0x000fe20008000000 */
[----:B------:R-:W-:Y:S01]  /*1920*/  @UP0 UMOV UR17, UR21 ;  /* 0x0000001500110c82 */ /* 0x000fe20008000000 */
[----:B------:R-:W-:Y:S01]  /*1930*/  BAR.SYNC.DEFER_BLOCKING 0x0 ;  /* 0x0000000000007b1d */ /* 0x000fe20000010000 */
[----:B-1----:R-:W-:-:S05]  /*1940*/  IMAD.U32 R2, RZ, RZ, UR4 ;  /* 0x00000004ff027e24 */ /* 0x002fca000f8e00ff */
[----:B------:R-:W-:Y:S01]  /*1950*/  VOTEU.ANY UP1, P1 ;  /* 0x00000000003f7886 */ /* 0x000fe20000820100 */
[----:B------:R-:W-:Y:S01]  /*1960*/  VOTEU.ANY UP3, P1 ;  /* 0x00000000003f7886 */ /* 0x000fe20000860100 */
[----:B------:R-:W-:-:S03]  /*1970*/  SHF.L.U32 R2, R2, 0x1f, RZ ;  /* 0x0000001f02027819 */ /* 0x000fc600000006ff */
[----:B------:R-:W-:Y:S01]  /*1980*/  @UP1 UIADD3 UR13, UR28, 0xa000, URZ ;  /* 0x0000a0001c0d1890 */ /* 0x000fe2000fffe03f */
[----:B------:R-:W-:Y:S01]  /*1990*/  @UP1 UMOV UR18, UR22 ;  /* 0x0000001600121c82 */ /* 0x000fe20008000000 */
[----:B------:R-:W-:Y:S01]  /*19a0*/  @UP1 UMOV UR19, UR23 ;  /* 0x0000001700131c82 */ /* 0x000fe20008000000 */
[----:B------:R1:W-:Y:S01]  /*19b0*/  @UP2 UTMALDG.2D [UR8], [UR16] ;  /* 0x00000008100025b4 */ /* 0x0003e20008008000 */
[----:B------:R2:W-:Y:S06]  /*19c0*/  MEMBAR.ALL.CTA ;  /* 0x0000000000007992 */ /* 0x0005ec0000008000 */
[----:B--2---:R-:W2:Y:S02]  /*19d0*/  FENCE.VIEW.ASYNC.S ;  /* 0x00000000000073c6 */ /* 0x004ea40000000000 */
[----:B--2---:R-:W-:Y:S06]  /*19e0*/  BAR.SYNC.DEFER_BLOCKING 0x0 ;  /* 0x0000000000007b1d */ /* 0x004fec0000010000 */
[----:B------:R1:W-:Y:S02]  /*19f0*/  @UP3 UTMALDG.2D [UR12], [UR18] ;  /* 0x0000000c120035b4 */ /* 0x0003e40008008000 */
[----:B------:R-:W-:Y:S06]  /*1a00*/  BAR.SYNC.DEFER_BLOCKING 0x0 ;  /* 0x0000000000007b1d */ /* 0x000fec0000010000 */
[----:B------:R-:W2:Y:S02]  /*1a10*/  SYNCS.PHASECHK.TRANS64.TRYWAIT P0, [UR28+0xa000], R2 ;  /* 0x00a00002ff0075a7 */ /* 0x000ea4000800015c */
[----:B-12---:R-:W-:Y:S05]  /*1a20*/  @!P0 BRA `(.L_x_49) ;  /* 0x0000000400f88947 */ /* 0x006fea0003800000 */
.L_x_51:
[----:B------:R-:W1:Y:S01]  /*1a30*/  LDC R2, c[0x0][0x230] ;  /* 0x00008c00ff027b82 */ /* 0x000e620000000800 */
[----:B------:R-:W-:Y:S01]  /*1a40*/  USHF.L.U32 UR9, UR7, 0x6, URZ ;  /* 0x0000000607097899 */ /* 0x000fe2000800063f */
[----:B------:R-:W-:Y:S02]  /*1a50*/  WARPGROUP.DEPBAR.LE gsb0, 0x0 ;  /* 0x00008000000079c5 */ /* 0x000fe40000010000 */
[----:B------:R-:W-:Y:S01]  /*1a60*/  UIADD3 UR10, UR10, 0x20, URZ ;  /* 0x000000200a0a7890 */ /* 0x000fe2000fffe03f */
[----:B------:R-:W-:Y:S01]  /*1a70*/  WARPGROUP.ARRIVE ;  /* 0x00000000000079c5 */ /* 0x000fe20000000000 */
[----:B------:R-:W-:Y:S02]  /*1a80*/  ULOP3.LUT UR9, UR9, 0x100, URZ, 0xc0, !UPT ;  /* 0x0000010009097892 */ /* 0x000fe4000f8ec03f */
[----:B------:R-:W-:Y:S02]  /*1a90*/  USHF.R.U32.HI UR16, URZ, 0x4, UR8 ;  /* 0x000000043f107899 */ /* 0x000fe40008011608 */
[----:B------:R-:W-:-:S02]  /*1aa0*/  ULEA.HI UR9, UR12, UR9, URZ, 0x1c ;  /* 0x000000090c097291 */ /* 0x000fc4000f8fe03f */
[----:B------:R-:W-:Y:S02]  /*1ab0*/  UIADD3 UR5, UR5, 0x1, URZ ;  /* 0x0000000105057890 */ /* 0x000fe4000fffe03f */
[----:B------:R-:W-:Y:S02]  /*1ac0*/  USGXT.U32 UR16, UR16, 0xe ;  /* 0x0000000e1010789a */ /* 0x000fe40008000000 */
[----:B------:R-:W-:Y:S02]  /*1ad0*/  ULOP3.LUT UR18, UR9, 0x3fff, URZ, 0xc0, !UPT ;  /* 0x00003fff09127892 */ /* 0x000fe4000f8ec03f */
[----:B------:R-:W-:Y:S01]  /*1ae0*/  UISETP.NE.U32.AND UP0, UPT, UR5, 0x4, UPT ;  /* 0x000000040500788c */ /* 0x000fe2000bf05070 */
[----:B------:R-:W-:Y:S01]  /*1af0*/  UMOV UR17, 0xc0000010 ;  /* 0xc000001000117882 */ /* 0x000fe20000000000 */
[----:B------:R-:W-:Y:S02]  /*1b00*/  UMOV UR19, 0xc0000010 ;  /* 0xc000001000137882 */ /* 0x000fe40000000000 */
[----:B------:R-:W-:Y:S01]  /*1b10*/  USEL UR8, URZ, 0x1, UP0 ;  /* 0x000000013f087887 */ /* 0x000fe20008000000 */
[----:B-1----:R-:W-:-:S02]  /*1b20*/  ISETP.LE.AND P0, PT, R2, UR10, PT ;  /* 0x0000000a02007c0c */ /* 0x002fc4000bf03270 */
[----:B------:R-:W-:Y:S01]  /*1b30*/  QGMMA.64x128x32.F32.E4M3.E4M3 R24, gdesc[UR16], R24, gsb0 ;  /* 0x01e00000101879f3 */ /* 0x000fe20008000818 */
[----:B------:R-:W-:Y:S02]  /*1b40*/  USEL UR5, UR5, URZ, UP0 ;  /* 0x0000003f05057287 */ /* 0x000fe40008000000 */
[----:B------:R-:W-:-:S08]  /*1b50*/  ULOP3.LUT UR4, UR4, UR8, URZ, 0x3c, !UPT ;  /* 0x0000000804047292 */ /* 0x000fd0000f8e3c3f */
[----:B------:R-:W-:Y:S05]  /*1b60*/  @!P0 BRA `(.L_x_50) ;  /* 0xfffffffc002c8947 */ /* 0x000fea000383ffff */
.L_x_48:
[----:B------:R-:W-:Y:S02]  /*1b70*/  WARPGROUP.DEPBAR.LE gsb0, 0x0 ;  /* 0x00008000000079c5 */ /* 0x000fe40000010000 */
[----:B--2---:R-:W-:Y:S01]  /*1b80*/  BAR.SYNC.DEFER_BLOCKING 0x0 ;  /* 0x0000000000007b1d */ /* 0x004fe20000010000 */
[C---:B----45:R-:W-:Y:S01]  /*1b90*/  IMAD.SHL.U32 R2, R0.reuse, 0x40, RZ ;  /* 0x0000004000027824 */ /* 0x070fe200078e00ff */
[C---:B------:R-:W-:Y:S01]  /*1ba0*/  LOP3.LUT R3, R0.reuse, 0x1c, RZ, 0xc0, !PT ;  /* 0x0000001c00037812 */ /* 0x040fe200078ec0ff */
[----:B---3--:R-:W-:Y:S01]  /*1bb0*/  IMAD.SHL.U32 R4, R0, 0x2, RZ ;  /* 0x0000000200047824 */ /* 0x008fe200078e00ff */
[----:B------:R-:W-:Y:S02]  /*1bc0*/  ELECT P0, URZ, PT ;  /* 0x00000000003f782f */ /* 0x000fe40003800000 */
[----:B------:R-:W-:Y:S01]  /*1bd0*/  F2FP.SATFINITE.E4M3.F32.PACK_AB_MERGE_C R24, R25, R24, RZ ;  /* 0x000000181918723e */ /* 0x000fe200048070ff */
[----:B------:R-:W-:Y:S01]  /*1be0*/  ULOP3.LUT UR7, UR7, 0x1, URZ, 0xc0, !UPT ;  /* 0x0000000107077892 */ /* 0x000fe2000f8ec03f */
[----:B------:R-:W-:Y:S01]  /*1bf0*/  LOP3.LUT R2, R2, 0x3800, RZ, 0xc0, !PT ;  /* 0x0000380002027812 */ /* 0x000fe200078ec0ff */
[----:B------:R-:W-:Y:S01]  /*1c00*/  UMOV UR14, UR11 ;  /* 0x0000000b000e7c82 */ /* 0x000fe20008000000 */
[----:B------:R-:W-:Y:S01]  /*1c10*/  LOP3.LUT R4, R4, 0x6, RZ, 0xc0, !PT ;  /* 0x0000000604047812 */ /* 0x000fe200078ec0ff */
[----:B------:R-:W-:Y:S01]  /*1c20*/  ULEA UR13, UR7, UR15, 0x7 ;  /* 0x0000000f070d7291 */ /* 0x000fe2000f8e383f */
[----:B------:R-:W-:Y:S01]  /*1c30*/  F2FP.SATFINITE.E4M3.F32.PACK_AB_MERGE_C R26, R27, R26, RZ ;  /* 0x0000001a1b1a723e */ /* 0x000fe200048070ff */
[----:B------:R-:W-:Y:S01]  /*1c40*/  IMAD R2, R3, 0x20, R2 ;  /* 0x0000002003027824 */ /* 0x000fe200078e0202 */
[----:B------:R-:W-:Y:S01]  /*1c50*/  F2FP.SATFINITE.E4M3.F32.PACK_AB_MERGE_C R28, R29, R28, RZ ;  /* 0x0000001c1d1c723e */ /* 0x000fe200048070ff */
[----:B------:R-:W-:Y:S01]  /*1c60*/  IMAD R3, R3, 0x4, R4 ;  /* 0x0000000403037824 */ /* 0x000fe200078e0204 */
[----:B------:R-:W-:Y:S01]  /*1c70*/  F2FP.SATFINITE.E4M3.F32.PACK_AB_MERGE_C R30, R31, R30, RZ ;  /* 0x0000001e1f1e723e */ /* 0x000fe200048070ff */
[----:B------:R-:W-:Y:S01]  /*1c80*/  ULEA UR12, UR7, UR6, 0xd ;  /* 0x00000006070c7291 */ /* 0x000fe2000f8e683f */
[----:B------:R-:W-:Y:S01]  /*1c90*/  F2FP.SATFINITE.E4M3.F32.PACK_AB_MERGE_C R32, R33, R32, RZ ;  /* 0x000000202120723e */ /* 0x000fe200048070ff */
[----:B------:R-:W-:Y:S01]  /*1ca0*/  IMAD.IADD R3, R2, 0x1, R3 ;  /* 0x0000000102037824 */ /* 0x000fe200078e0203 */
[----:B------:R-:W-:-:S02]  /*1cb0*/  F2FP.SATFINITE.E4M3.F32.PACK_AB_MERGE_C R34, R35, R34, RZ ;  /* 0x000000222322723e */ /* 0x000fc400048070ff */
[----:B------:R-:W-:Y:S02]  /*1cc0*/  F2FP.SATFINITE.E4M3.F32.PACK_AB_MERGE_C R36, R37, R36, RZ ;  /* 0x000000242524723e */ /* 0x000fe400048070ff */
[----:B------:R-:W-:Y:S01]  /*1cd0*/  F2FP.SATFINITE.E4M3.F32.PACK_AB_MERGE_C R38, R39, R38, RZ ;  /* 0x000000262726723e */ /* 0x000fe200048070ff */
[----:B------:R-:W2:Y:S02]  /*1ce0*/  @!P2 SYNCS.CCTL.IV [UR6+0xa000] ;  /* 0x00a00000ff00a9b1 */ /* 0x000ea40008000006 */
[----:B--2---:R-:W-:Y:S01]  /*1cf0*/  BAR.SYNC.DEFER_BLOCKING 0x0 ;  /* 0x0000000000007b1d */ /* 0x004fe20000010000 */
[----:B------:R-:W-:Y:S02]  /*1d00*/  ISETP.LT.U32.AND P0, PT, R7, 0x40, P0 ;  /* 0x000000400700780c */ /* 0x000fe40000701070 */
[----:B------:R-:W-:Y:S02]  /*1d10*/  LOP3.LUT R5, R3, 0x10, RZ, 0x3c, !PT ;  /* 0x0000001003057812 */ /* 0x000fe400078e3cff */
[----:B------:R-:W-:-:S02]  /*1d20*/  F2FP.SATFINITE.E4M3.F32.PACK_AB_MERGE_C R40, R41, R40, RZ ;  /* 0x000000282928723e */ /* 0x000fc400048070ff */
[----:B------:R-:W-:Y:S02]  /*1d30*/  F2FP.SATFINITE.E4M3.F32.PACK_AB_MERGE_C R42, R43, R42, RZ ;  /* 0x0000002a2b2a723e */ /* 0x000fe400048070ff */
[----:B------:R-:W-:Y:S02]  /*1d40*/  F2FP.SATFINITE.E4M3.F32.PACK_AB_MERGE_C R44, R45, R44, RZ ;  /* 0x0000002c2d2c723e */ /* 0x000fe400048070ff */
[----:B------:R-:W-:Y:S02]  /*1d50*/  F2FP.SATFINITE.E4M3.F32.PACK_AB_MERGE_C R46, R47, R46, RZ ;  /* 0x0000002e2f2e723e */ /* 0x000fe400048070ff */
[----:B------:R-:W-:Y:S01]  /*1d60*/  LOP3.LUT R7, R3, 0x20, RZ, 0x3c, !PT ;  /* 0x0000002003077812 */ /* 0x000fe200078e3cff */
[----:B------:R-:W-:Y:S01]  /*1d70*/  VOTEU.ANY UP0, P0 ;  /* 0x00000000003f7886 */ /* 0x000fe20000000100 */
[----:B------:R-:W-:Y:S01]  /*1d80*/  F2FP.SATFINITE.E4M3.F32.PACK_AB_MERGE_C R48, R49, R48, RZ ;  /* 0x000000303130723e */ /* 0x000fe200048070ff */
[----:B------:R-:W-:Y:S01]  /*1d90*/  VOTEU.ANY UP1, P0 ;  /* 0x00000000003f7886 */ /* 0x000fe20000020100 */
[----:B------:R-:W-:-:S02]  /*1da0*/  F2FP.SATFINITE.E4M3.F32.PACK_AB_MERGE_C R50, R51, R50, RZ ;  /* 0x000000323332723e */ /* 0x000fc400048070ff */
[----:B------:R-:W-:Y:S01]  /*1db0*/  F2FP.SATFINITE.E4M3.F32.PACK_AB_MERGE_C R52, R53, R52, RZ ;  /* 0x000000343534723e */ /* 0x000fe200048070ff */
[----:B-1----:R-:W-:Y:S01]  /*1dc0*/  @UP0 UMOV UR8, UR24 ;  /* 0x0000001800080c82 */ /* 0x002fe20008000000 */
[----:B------:R-:W-:Y:S01]  /*1dd0*/  F2FP.SATFINITE.E4M3.F32.PACK_AB_MERGE_C R54, R55, R54, RZ ;  /* 0x000000363736723e */ /* 0x000fe200048070ff */
[----:B------:R-:W-:Y:S01]  /*1de0*/  @UP0 UMOV UR9, UR25 ;  /* 0x0000001900090c82 */ /* 0x000fe20008000000 */
[----:B------:R-:W-:Y:S01]  /*1df0*/  LOP3.LUT R9, R3, 0x30, RZ, 0x3c, !PT ;  /* 0x0000003003097812 */ /* 0x000fe200078e3cff */
[----:B------:R-:W1:Y:S02]  /*1e00*/  @!P2 SYNCS.CCTL.IV [UR6+0xa008] ;  /* 0x00a00800ff00a9b1 */ /* 0x000e640008000006 */
[----:B-1----:R-:W-:Y:S01]  /*1e10*/  BAR.SYNC.DEFER_BLOCKING 0x0 ;  /* 0x0000000000007b1d */ /* 0x002fe20000010000 */
[----:B------:R-:W-:Y:S02]  /*1e20*/  F2FP.SATFINITE.E4M3.F32.PACK_AB_MERGE_C R56, R57, R56, RZ ;  /* 0x000000383938723e */ /* 0x000fe400048070ff */
[----:B------:R-:W-:-:S02]  /*1e30*/  F2FP.SATFINITE.E4M3.F32.PACK_AB_MERGE_C R58, R59, R58, RZ ;  /* 0x0000003a3b3a723e */ /* 0x000fc400048070ff */
[----:B------:R-:W-:Y:S02]  /*1e40*/  F2FP.SATFINITE.E4M3.F32.PACK_AB_MERGE_C R60, R61, R60, RZ ;  /* 0x0000003c3d3c723e */ /* 0x000fe400048070ff */
[----:B------:R-:W-:Y:S02]  /*1e50*/  F2FP.SATFINITE.E4M3.F32.PACK_AB_MERGE_C R62, R63, R62, RZ ;  /* 0x0000003e3f3e723e */ /* 0x000fe400048070ff */
[----:B------:R-:W-:Y:S02]  /*1e60*/  LOP3.LUT R11, R3, 0x40, RZ, 0x3c, !PT ;  /* 0x00000040030b7812 */ /* 0x000fe400078e3cff */
[----:B------:R-:W-:Y:S02]  /*1e70*/  F2FP.SATFINITE.E4M3.F32.PACK_AB_MERGE_C R64, R65, R64, RZ ;  /* 0x000000404140723e */ /* 0x000fe400048070ff */
[----:B------:R-:W-:Y:S02]  /*1e80*/  F2FP.SATFINITE.E4M3.F32.PACK_AB_MERGE_C R66, R67, R66, RZ ;  /* 0x000000424342723e */ /* 0x000fe400048070ff */
[----:B------:R-:W-:-:S02]  /*1e90*/  F2FP.SATFINITE.E4M3.F32.PACK_AB_MERGE_C R68, R69, R68, RZ ;  /* 0x000000444544723e */ /* 0x000fc400048070ff */
[----:B------:R-:W-:Y:S02]  /*1ea0*/  F2FP.SATFINITE.E4M3.F32.PACK_AB_MERGE_C R70, R71, R70, RZ ;  /* 0x000000464746723e */ /* 0x000fe400048070ff */
[----:B------:R-:W-:Y:S02]  /*1eb0*/  F2FP.SATFINITE.E4M3.F32.PACK_AB_MERGE_C R72, R73, R72, RZ ;  /* 0x000000484948723e */ /* 0x000fe400048070ff */
[----:B------:R-:W-:Y:S02]  /*1ec0*/  F2FP.SATFINITE.E4M3.F32.PACK_AB_MERGE_C R74, R75, R74, RZ ;  /* 0x0000004a4b4a723e */ /* 0x000fe400048070ff */
[----:B------:R-:W-:Y:S01]  /*1ed0*/  F2FP.SATFINITE.E4M3.F32.PACK_AB_MERGE_C R76, R77, R76, RZ ;  /* 0x0000004c4d4c723e */ /* 0x000fe200048070ff */
[----:B------:R-:W1:Y:S02]  /*1ee0*/  @!P2 SYNCS.CCTL.IV [UR6+0xa010] ;  /* 0x00a01000ff00a9b1 */ /* 0x000e640008000006 */
[----:B-1----:R-:W-:Y:S01]  /*1ef0*/  BAR.SYNC.DEFER_BLOCKING 0x0 ;  /* 0x0000000000007b1d */ /* 0x002fe20000010000 */
[----:B------:R-:W-:-:S02]  /*1f00*/  F2FP.SATFINITE.E4M3.F32.PACK_AB_MERGE_C R78, R79, R78, RZ ;  /* 0x0000004e4f4e723e */ /* 0x000fc400048070ff */
[----:B------:R-:W-:Y:S02]  /*1f10*/  F2FP.SATFINITE.E4M3.F32.PACK_AB_MERGE_C R80, R81, R80, RZ ;  /* 0x000000505150723e */ /* 0x000fe400048070ff */
[----:B------:R-:W-:Y:S02]  /*1f20*/  F2FP.SATFINITE.E4M3.F32.PACK_AB_MERGE_C R82, R83, R82, RZ ;  /* 0x000000525352723e */ /* 0x000fe400048070ff */
[----:B------:R-:W-:Y:S02]  /*1f30*/  F2FP.SATFINITE.E4M3.F32.PACK_AB_MERGE_C R84, R85, R84, RZ ;  /* 0x000000545554723e */ /* 0x000fe400048070ff */
[----:B------:R-:W-:Y:S01]  /*1f40*/  F2FP.SATFINITE.E4M3.F32.PACK_AB_MERGE_C R86, R87, R86, RZ ;  /* 0x000000565756723e */ /* 0x000fe200048070ff */
[----:B------:R-:W1:Y:S02]  /*1f50*/  @!P2 SYNCS.CCTL.IV [UR6+0xa018] ;  /* 0x00a01800ff00a9b1 */ /* 0x000e640008000006 */
[----:B-1----:R-:W-:Y:S04]  /*1f60*/  STS.U16 [R3+UR6], R24 ;  /* 0x0000001803007988 */ /* 0x002fe80008000406 */
[----:B------:R-:W-:Y:S04]  /*1f70*/  STS.U16 [R3+UR6+0x400], R26 ;  /* 0x0004001a03007988 */ /* 0x000fe80008000406 */
[----:B------:R-:W-:Y:S04]  /*1f80*/  STS.U16 [R3+UR6+0x8], R28 ;  /* 0x0000081c03007988 */ /* 0x000fe80008000406 */
[----:B------:R-:W-:Y:S04]  /*1f90*/  STS.U16 [R3+UR6+0x408], R30 ;  /* 0x0004081e03007988 */ /* 0x000fe80008000406 */
[----:B------:R-:W-:Y:S04]  /*1fa0*/  STS.U16 [R5+UR6], R32 ;  /* 0x0000002005007988 */ /* 0x000fe80008000406 */
[----:B------:R-:W-:Y:S04]  /*1fb0*/  STS.U16 [R5+UR6+0x400], R34 ;  /* 0x0004002205007988 */ /* 0x000fe80008000406 */
[----:B------:R-:W-:Y:S04]  /*1fc0*/  STS.U16 [R5+UR6+0x8], R36 ;  /* 0x0000082405007988 */ /* 0x000fe80008000406 */
[----:B------:R1:W-:Y:S04]  /*1fd0*/  STS.U16 [R5+UR6+0x408], R38 ;  /* 0x0004082605007988 */ /* 0x0003e80008000406 */
[----:B------:R-:W-:Y:S04]  /*1fe0*/  STS.U16 [R7+UR6], R40 ;  /* 0x0000002807007988 */ /* 0x000fe80008000406 */
[----:B------:R-:W-:Y:S01]  /*1ff0*/  STS.U16 [R7+UR6+0x400], R42 ;  /* 0x0004002a07007988 */ /* 0x000fe20008000406 */
[----:B-1----:R-:W-:-:S03]  /*2000*/  LOP3.LUT R5, R3, 0x50, RZ, 0x3c, !PT ;  /* 0x0000005003057812 */ /* 0x002fc600078e3cff */
[----:B------:R-:W-:Y:S04]  /*2010*/  STS.U16 [R7+UR6+0x8], R44 ;  /* 0x0000082c07007988 */ /* 0x000fe80008000406 */
[----:B------:R1:W-:Y:S04]  /*2020*/  STS.U16 [R7+UR6+0x408], R46 ;  /* 0x0004082e07007988 */ /* 0x0003e80008000406 */
[----:B------:R-:W-:Y:S04]  /*2030*/  STS.U16 [R9+UR6], R48 ;  /* 0x0000003009007988 */ /* 0x000fe80008000406 */
[----:B------:R-:W-:Y:S01]  /*2040*/  STS.U16 [R9+UR6+0x400], R50 ;  /* 0x0004003209007988 */ /* 0x000fe20008000406 */
[----:B-1----:R-:W-:-:S02]  /*2050*/  LOP3.LUT R7, R3, 0x60, RZ, 0x3c, !PT ;  /* 0x0000006003077812 */ /* 0x002fc400078e3cff */
[----:B------:R-:W-:Y:S01]  /*2060*/  LOP3.LUT R3, R3, 0x70, RZ, 0x3c, !PT ;  /* 0x0000007003037812 */ /* 0x000fe200078e3cff */
[----:B------:R-:W-:Y:S04]  /*2070*/  STS.U16 [R9+UR6+0x8], R52 ;  /* 0x0000083409007988 */ /* 0x000fe80008000406 */
[----:B------:R-:W-:Y:S04]  /*2080*/  STS.U16 [R9+UR6+0x408], R54 ;  /* 0x0004083609007988 */ /* 0x000fe80008000406 */
[----:B------:R-:W-:Y:S04]  /*2090*/  STS.U16 [R11+UR6], R56 ;  /* 0x000000380b007988 */ /* 0x000fe80008000406 */
[----:B------:R-:W-:Y:S04]  /*20a0*/  STS.U16 [R11+UR6+0x400], R58 ;  /* 0x0004003a0b007988 */ /* 0x000fe80008000406 */
        /* <DEDUP_REMOVED lines=13> */
[----:B------:R-:W-:Y:S01]  /*2180*/  STS.U16 [R3+UR6+0x408], R86 ;  /* 0x0004085603007988 */ /* 0x000fe20008000406 */
[----:B------:R1:W-:Y:S06]  /*2190*/  MEMBAR.ALL.CTA ;  /* 0x0000000000007992 */ /* 0x0003ec0000008000 */
[----:B-1----:R-:W1:Y:S02]  /*21a0*/  FENCE.VIEW.ASYNC.S ;  /* 0x00000000000073c6 */ /* 0x002e640000000000 */
[----:B-1----:R-:W-:Y:S06]  /*21b0*/  BAR.SYNC.DEFER_BLOCKING 0x0 ;  /* 0x0000000000007b1d */ /* 0x002fec0000010000 */
[----:B------:R1:W-:Y:S01]  /*21c0*/  @UP1 UTMASTG.2D [UR12], [UR8] ;  /* 0x0000000c080013b5 */ /* 0x0003e20008008000 */
[----:B------:R0:W-:Y:S01]  /*21d0*/  UTMACMDFLUSH ;  /* 0x00000000000079b7 */ /* 0x0001e20000000000 */
[----:B------:R-:W-:-:S04]  /*21e0*/  DEPBAR.LE SB0, 0x0 ;  /* 0x000080000000791a */ /* 0x000fc80000000000 */
[----:B------:R-:W-:Y:S06]  /*21f0*/  BAR.SYNC.DEFER_BLOCKING 0x0 ;  /* 0x0000000000007b1d */ /* 0x000fec0000010000 */
[----:B-1----:R-:W-:Y:S05]  /*2200*/  EXIT ;  /* 0x000000000000794d */ /* 0x002fea0003800000 */
.L_x_49:
[----:B------:R-:W1:Y:S02]  /*2210*/  SYNCS.PHASECHK.TRANS64.TRYWAIT P0, [UR28+0xa000], R2 ;  /* 0x00a00002ff0075a7 */ /* 0x000e64000800015c */
[----:B-1----:R-:W-:Y:S05]  /*2220*/  @!P0 BRA `(.L_x_49) ;  /* 0xfffffffc00f88947 */ /* 0x002fea000383ffff */
[----:B------:R-:W-:Y:S05]  /*2230*/  BRA `(.L_x_51) ;  /* 0xfffffff400fc7947 */ /* 0x000fea000383ffff */
.L_x_52:
[----:B------:R-:W-:-:S00]  /*2240*/  BRA `(.L_x_52) ;  /* 0xfffffffc00fc7947 */ /* 0x000fc0000383ffff */
[----:B------:R-:W-:-:S00]  /*2250*/  NOP ;  /* 0x0000000000007918 */ /* 0x000fc00000000000 */
        /* <DEDUP_REMOVED lines=10> */
.L_x_53:


//--------------------- .nv.shared.gluon_wgmma    --------------------------
	.section	.nv.shared.gluon_wgmma,"aw",@nobits
	.sectionflags	@""
	.align	16
	.zero		1024


//--------------------- .nv.shared.reserved.0     --------------------------
	.section	.nv.shared.reserved.0,"aw",@nobits
	.weak		__nv_reservedSMEM_offset_0_alias
	.size		__nv_reservedSMEM_offset_0_alias, 0, 0
	.other		__nv_reservedSMEM_offset_0_alias,@"STO_CUDA_RESERVED_SHARED STV_DEFAULT"
__nv_reservedSMEM_offset_0_alias:
	.zero		0


//--------------------- .nv.constant0.gluon_wgmma --------------------------
	.section	.nv.constant0.gluon_wgmma,"a",@progbits
	.sectionflags	@""
	.align	4
.nv.constant0.gluon_wgmma:
	.zero		608


//--------------------- SYMBOLS --------------------------

	.type		.nv.reservedSmem.offset0,@object
	.size		.nv.reservedSmem.offset0,0x4
